	.headerflags	@"EF_CUDA_TEXMODE_UNIFIED EF_CUDA_64BIT_ADDRESS EF_CUDA_SM86 EF_CUDA_VIRTUAL_SM(EF_CUDA_SM86)"
	.elftype	@"ET_EXEC"


//--------------------- .nv.info                  --------------------------
	.section	.nv.info,"",@"SHT_CUDA_INFO"
	.align	4


	//----- nvinfo : EIATTR_REGCOUNT
	.align		4
        /*0000*/ 	.byte	0x04, 0x2f
        /*0002*/ 	.short	(.L_1 - .L_0)
	.align		4
.L_0:
        /*0004*/ 	.word	index@(triton_)
        /*0008*/ 	.word	0x00000040


	//----- nvinfo : EIATTR_MIN_STACK_SIZE
	.align		4
.L_1:
        /*000c*/ 	.byte	0x04, 0x12
        /*000e*/ 	.short	(.L_3 - .L_2)
	.align		4
.L_2:
        /*0010*/ 	.word	index@(triton_)
        /*0014*/ 	.word	0x00000000


	//----- nvinfo : EIATTR_FRAME_SIZE
	.align		4
.L_3:
        /*0018*/ 	.byte	0x04, 0x11
        /*001a*/ 	.short	(.L_5 - .L_4)
	.align		4
.L_4:
        /*001c*/ 	.word	index@(triton_)
        /*0020*/ 	.word	0x00000000


	//----- nvinfo : EIATTR_MIN_STACK_SIZE
	.align		4
.L_5:
        /*0024*/ 	.byte	0x04, 0x12
        /*0026*/ 	.short	(.L_7 - .L_6)
	.align		4
.L_6:
        /*0028*/ 	.word	index@(triton_)
        /*002c*/ 	.word	0x00000000
.L_7:


//--------------------- .nv.info.triton_          --------------------------
	.section	.nv.info.triton_,"",@"SHT_CUDA_INFO"
	.sectionflags	@""
	.align	4


	//----- nvinfo : EIATTR_CUDA_API_VERSION
	.align		4
        /*0000*/ 	.byte	0x04, 0x37
        /*0002*/ 	.short	(.L_9 - .L_8)
.L_8:
        /*0004*/ 	.word	0x0000007c


	//----- nvinfo : EIATTR_SW2861232_WAR
	.align		4
.L_9:
        /*0008*/ 	.byte	0x01, 0x35
	.zero		2


	//----- nvinfo : EIATTR_PARAM_CBANK
	.align		4
        /*000c*/ 	.byte	0x04, 0x0a
        /*000e*/ 	.short	(.L_11 - .L_10)
	.align		4
.L_10:
        /*0010*/ 	.word	index@(.nv.constant0.triton_)
        /*0014*/ 	.short	0x0160
        /*0016*/ 	.short	0x0020


	//----- nvinfo : EIATTR_CBANK_PARAM_SIZE
	.align		4
.L_11:
        /*0018*/ 	.byte	0x03, 0x19
        /*001a*/ 	.short	0x0020


	//----- nvinfo : EIATTR_KPARAM_INFO
	.align		4
        /*001c*/ 	.byte	0x04, 0x17
        /*001e*/ 	.short	(.L_13 - .L_12)
.L_12:
        /*0020*/ 	.word	0x00000000
        /*0024*/ 	.short	0x0003
        /*0026*/ 	.short	0x0018
        /*0028*/ 	.byte	0x00, 0xf4, 0x21, 0x00


	//----- nvinfo : EIATTR_KPARAM_INFO
	.align		4
.L_13:
        /*002c*/ 	.byte	0x04, 0x17
        /*002e*/ 	.short	(.L_15 - .L_14)
.L_14:
        /*0030*/ 	.word	0x00000000
        /*0034*/ 	.short	0x0002
        /*0036*/ 	.short	0x0010
        /*0038*/ 	.byte	0x00, 0xf0, 0x11, 0x00


	//----- nvinfo : EIATTR_KPARAM_INFO
	.align		4
.L_15:
        /*003c*/ 	.byte	0x04, 0x17
        /*003e*/ 	.short	(.L_17 - .L_16)
.L_16:
        /*0040*/ 	.word	0x00000000
        /*0044*/ 	.short	0x0001
        /*0046*/ 	.short	0x0008
        /*0048*/ 	.byte	0x00, 0xf4, 0x21, 0x00


	//----- nvinfo : EIATTR_KPARAM_INFO
	.align		4
.L_17:
        /*004c*/ 	.byte	0x04, 0x17
        /*004e*/ 	.short	(.L_19 - .L_18)
.L_18:
        /*0050*/ 	.word	0x00000000
        /*0054*/ 	.short	0x0000
        /*0056*/ 	.short	0x0000
        /*0058*/ 	.byte	0x00, 0xf4, 0x21, 0x00


	//----- nvinfo : EIATTR_MAXREG_COUNT
	.align		4
.L_19:
        /*005c*/ 	.byte	0x03, 0x1b
        /*005e*/ 	.short	0x00ff


	//----- nvinfo : EIATTR_EXIT_INSTR_OFFSETS
	.align		4
        /*0060*/ 	.byte	0x04, 0x1c
        /*0062*/ 	.short	(.L_21 - .L_20)


	//   ....[0]....
.L_20:
        /*0064*/ 	.word	0x00002700


	//   ....[1]....
        /*0068*/ 	.word	0x00002720


	//----- nvinfo : EIATTR_REQNTID
	.align		4
.L_21:
        /*006c*/ 	.byte	0x04, 0x10
        /*006e*/ 	.short	(.L_23 - .L_22)
.L_22:
        /*0070*/ 	.word	0x00000040
        /*0074*/ 	.word	0x00000001
        /*0078*/ 	.word	0x00000001
.L_23:


//--------------------- .nv.callgraph             --------------------------
	.section	.nv.callgraph,"",@"SHT_CUDA_CALLGRAPH"
	.align	4
	.sectionentsize	8
	.align		4
        /*0000*/ 	.word	0x00000000
	.align		4
        /*0004*/ 	.word	0xffffffff
	.align		4
        /*0008*/ 	.word	0x00000000
	.align		4
        /*000c*/ 	.word	0xfffffffe
	.align		4
        /*0010*/ 	.word	0x00000000
	.align		4
        /*0014*/ 	.word	0xfffffffd
	.align		4
        /*0018*/ 	.word	0x00000000
	.align		4
        /*001c*/ 	.word	0xfffffffc


//--------------------- .nv.rel.action            --------------------------
	.section	.nv.rel.action,"",@"SHT_CUDA_RELOCINFO"
	.align	8
	.sectionentsize	8
        /*0000*/ 	.byte	0x73, 0x00, 0x00, 0x00, 0x00, 0x00, 0x00, 0x00, 0x00, 0x00, 0x00, 0x11, 0x25, 0x00, 0x05, 0x36


//--------------------- .nv.constant0.triton_     --------------------------
	.section	.nv.constant0.triton_,"a",@progbits
	.sectionflags	@""
	.align	4
.nv.constant0.triton_:
	.zero		384


//--------------------- .text.triton_             --------------------------
	.section	.text.triton_,"ax",@progbits
	.sectioninfo	@"SHI_REGISTERS=64"
	.align	128
        .global         triton_
        .type           triton_,@function
        .size           triton_,(.L_x_1 - triton_)
        .other          triton_,@"STO_CUDA_ENTRY STV_DEFAULT"
triton_:
.text.triton_:
[----:B------:R-:W-:Y:S02]  /*0000*/  MOV R1, c[0x0][0x28] ;  /* 0x00000a0000017a02 */ /* 0x000fe40000000f00 */
[----:B------:R-:W0:Y:S01]  /*0010*/  S2R R0, SR_TID.X ;  /* 0x0000000000007919 */ /* 0x000e220000002100 */
[----:B------:R-:W-:Y:S01]  /*0020*/  MOV R23, 0x2 ;  /* 0x0000000200177802 */ /* 0x000fe20000000f00 */
[----:B------:R-:W-:Y:S01]  /*0030*/  CS2R R16, SRZ ;  /* 0x0000000000107805 */ /* 0x000fe2000001ff00 */
[----:B------:R-:W-:Y:S01]  /*0040*/  CS2R R18, SRZ ;  /* 0x0000000000127805 */ /* 0x000fe2000001ff00 */
[----:B------:R-:W1:Y:S01]  /*0050*/  S2R R3, SR_CTAID.X ;  /* 0x0000000000037919 */ /* 0x000e620000002500 */
[----:B------:R-:W-:Y:S01]  /*0060*/  CS2R R4, SRZ ;  /* 0x0000000000047805 */ /* 0x000fe2000001ff00 */
[----:B------:R-:W-:Y:S01]  /*0070*/  CS2R R6, SRZ ;  /* 0x0000000000067805 */ /* 0x000fe2000001ff00 */
[----:B------:R-:W-:Y:S01]  /*0080*/  ULDC.64 UR4, c[0x0][0x118] ;  /* 0x0000460000047ab9 */ /* 0x000fe20000000a00 */
[----:B0-----:R-:W-:-:S04]  /*0090*/  SHF.L.U32 R0, R0, 0x3, RZ ;  /* 0x0000000300007819 */ /* 0x001fc800000006ff */
[----:B------:R-:W-:-:S04]  /*00a0*/  LOP3.LUT R0, R0, 0x1f8, RZ, 0xc0, !PT ;  /* 0x000001f800007812 */ /* 0x000fc800078ec0ff */
[----:B-1----:R-:W-:-:S04]  /*00b0*/  LEA R0, R3, R0, 0xb ;  /* 0x0000000003007211 */ /* 0x002fc800078e58ff */
[C---:B------:R-:W-:Y:S01]  /*00c0*/  ISETP.GE.AND P5, PT, R0.reuse, 0x39c00, PT ;  /* 0x00039c000000780c */ /* 0x040fe20003fa6270 */
[----:B------:R-:W-:-:S04]  /*00d0*/  IMAD.HI R2, R0, 0x2aaaaaab, RZ ;  /* 0x2aaaaaab00027827 */ /* 0x000fc800078e02ff */
[----:B------:R-:W-:Y:S01]  /*00e0*/  IMAD.WIDE R34, R0, R23, c[0x0][0x160] ;  /* 0x0000580000227625 */ /* 0x000fe200078e0217 */
[----:B------:R-:W-:-:S04]  /*00f0*/  SHF.R.U32.HI R3, RZ, 0x1f, R2 ;  /* 0x0000001fff037819 */ /* 0x000fc80000011602 */
[----:B------:R-:W-:-:S03]  /*0100*/  LEA.HI R3, R2, R3, RZ, 0x17 ;  /* 0x0000000302037211 */ /* 0x000fc600078fb8ff */
[----:B------:R-:W2:Y:S02]  /*0110*/  @!P5 LDG.E.128 R4, [R34.64] ;  /* 0x000000042204d981 */ /* 0x000ea4000c1e1d00 */
[----:B------:R-:W-:-:S04]  /*0120*/  IMAD R2, R3, -0xc00, R0 ;  /* 0xfffff40003027824 */ /* 0x000fc800078e0200 */
[----:B------:R-:W-:-:S05]  /*0130*/  IMAD.WIDE R2, R2, R23, c[0x0][0x168] ;  /* 0x00005a0002027625 */ /* 0x000fca00078e0217 */
[----:B------:R0:W3:Y:S01]  /*0140*/  @!P5 LDG.E.EL.128 R16, [R2.64] ;  /* 0x000000040210d981 */ /* 0x0000e2000c2e1d00 */
[----:B------:R-:W-:-:S05]  /*0150*/  IADD3 R8, R0, 0x200, RZ ;  /* 0x0000020000087810 */ /* 0x000fca0007ffe0ff */
[----:B------:R-:W-:-:S05]  /*0160*/  IMAD.HI R9, R8, 0x2aaaaaab, RZ ;  /* 0x2aaaaaab08097827 */ /* 0x000fca00078e02ff */
[----:B------:R-:W-:Y:S02]  /*0170*/  SHF.R.U32.HI R10, RZ, 0x1f, R9 ;  /* 0x0000001fff0a7819 */ /* 0x000fe40000011609 */
[----:B------:R-:W-:Y:S02]  /*0180*/  ISETP.GE.AND P4, PT, R8, 0x39c00, PT ;  /* 0x00039c000800780c */ /* 0x000fe40003f86270 */
[----:B------:R-:W-:Y:S01]  /*0190*/  LEA.HI R9, R9, R10, RZ, 0x17 ;  /* 0x0000000a09097211 */ /* 0x000fe200078fb8ff */
[----:B------:R-:W-:Y:S01]  /*01a0*/  CS2R R28, SRZ ;  /* 0x00000000001c7805 */ /* 0x000fe2000001ff00 */
[----:B------:R-:W-:-:S03]  /*01b0*/  CS2R R30, SRZ ;  /* 0x00000000001e7805 */ /* 0x000fc6000001ff00 */
[----:B------:R-:W-:Y:S01]  /*01c0*/  IMAD R12, R9, -0xc00, R8 ;  /* 0xfffff400090c7824 */ /* 0x000fe200078e0208 */
[----:B------:R-:W-:Y:S01]  /*01d0*/  CS2R R10, SRZ ;  /* 0x00000000000a7805 */ /* 0x000fe2000001ff00 */
[----:B------:R-:W-:Y:S02]  /*01e0*/  CS2R R8, SRZ ;  /* 0x0000000000087805 */ /* 0x000fe4000001ff00 */
[----:B0-----:R-:W-:Y:S02]  /*01f0*/  IMAD.WIDE R2, R12, R23, c[0x0][0x168] ;  /* 0x00005a000c027625 */ /* 0x001fe400078e0217 */
[----:B------:R-:W4:Y:S04]  /*0200*/  @!P4 LDG.E.128 R28, [R34.64+0x400] ;  /* 0x00040004221cc981 */ /* 0x000f28000c1e1d00 */
[----:B------:R0:W5:Y:S01]  /*0210*/  @!P4 LDG.E.EL.128 R8, [R2.64] ;  /* 0x000000040208c981 */ /* 0x000162000c2e1d00 */
[----:B------:R-:W-:-:S02]  /*0220*/  IADD3 R12, R0, 0x400, RZ ;  /* 0x00000400000c7810 */ /* 0x000fc40007ffe0ff */
[----:B------:R-:W-:-:S05]  /*0230*/  IADD3 R40, R0, 0x600, RZ ;  /* 0x0000060000287810 */ /* 0x000fca0007ffe0ff */
[----:B0-----:R-:W-:Y:S01]  /*0240*/  IMAD.HI R2, R40, 0x2aaaaaab, RZ ;  /* 0x2aaaaaab28027827 */ /* 0x001fe200078e02ff */
[----:B------:R-:W-:Y:S01]  /*0250*/  ISETP.GE.AND P1, PT, R12, 0x39c00, PT ;  /* 0x00039c000c00780c */ /* 0x000fe20003f26270 */
[----:B------:R-:W-:Y:S01]  /*0260*/  CS2R R24, SRZ ;  /* 0x0000000000187805 */ /* 0x000fe2000001ff00 */
[----:B------:R-:W-:Y:S01]  /*0270*/  ISETP.GE.AND P0, PT, R40, 0x39c00, PT ;  /* 0x00039c002800780c */ /* 0x000fe20003f06270 */
[----:B------:R-:W-:Y:S01]  /*0280*/  CS2R R26, SRZ ;  /* 0x00000000001a7805 */ /* 0x000fe2000001ff00 */
[----:B------:R-:W-:Y:S02]  /*0290*/  MOV R36, 0x3e800000 ;  /* 0x3e80000000247802 */ /* 0x000fe40000000f00 */
[----:B--2---:R-:W-:Y:S02]  /*02a0*/  SHF.L.U32 R32, R4, 0x10, RZ ;  /* 0x0000001004207819 */ /* 0x004fe400000006ff */
[C---:B---3--:R-:W-:Y:S02]  /*02b0*/  SHF.L.U32 R13, R16.reuse, 0x10, RZ ;  /* 0x00000010100d7819 */ /* 0x048fe400000006ff */
[----:B------:R-:W-:-:S03]  /*02c0*/  PRMT R16, R16, 0x7632, R16 ;  /* 0x0000763210107816 */ /* 0x000fc60000000010 */
[--C-:B------:R-:W-:Y:S01]  /*02d0*/  FADD R32, R32, R13.reuse ;  /* 0x0000000d20207221 */ /* 0x100fe20000000000 */
[----:B------:R-:W-:Y:S01]  /*02e0*/  PRMT R13, R4, 0x7632, R13 ;  /* 0x00007632040d7816 */ /* 0x000fe2000000000d */
[----:B------:R-:W-:-:S03]  /*02f0*/  IMAD.HI R4, R12, 0x2aaaaaab, RZ ;  /* 0x2aaaaaab0c047827 */ /* 0x000fc600078e02ff */
[----:B------:R-:W-:Y:S02]  /*0300*/  SHF.L.U32 R0, R13, 0x10, RZ ;  /* 0x000000100d007819 */ /* 0x000fe400000006ff */
[----:B------:R-:W-:Y:S01]  /*0310*/  SHF.L.U32 R13, R16, 0x10, RZ ;  /* 0x00000010100d7819 */ /* 0x000fe200000006ff */
[----:B------:R-:W-:Y:S01]  /*0320*/  FFMA R14, R32, -1.7020000219345092773, RZ ;  /* 0xbfd9db23200e7823 */ /* 0x000fe200000000ff */
[----:B------:R-:W-:-:S03]  /*0330*/  SHF.R.U32.HI R3, RZ, 0x1f, R4 ;  /* 0x0000001fff037819 */ /* 0x000fc60000011604 */
[----:B------:R-:W-:Y:S01]  /*0340*/  FADD R0, R0, R13 ;  /* 0x0000000d00007221 */ /* 0x000fe20000000000 */
[----:B------:R-:W-:Y:S01]  /*0350*/  LEA.HI R3, R4, R3, RZ, 0x17 ;  /* 0x0000000304037211 */ /* 0x000fe200078fb8ff */
[----:B------:R-:W-:Y:S01]  /*0360*/  FMUL R16, R14, 1.4426950216293334961 ;  /* 0x3fb8aa3b0e107820 */ /* 0x000fe20000400000 */
[----:B------:R-:W-:Y:S01]  /*0370*/  SHF.R.U32.HI R13, RZ, 0x1f, R2 ;  /* 0x0000001fff0d7819 */ /* 0x000fe20000011602 */
[----:B------:R-:W-:Y:S01]  /*0380*/  FFMA R4, R0, -1.7020000219345092773, RZ ;  /* 0xbfd9db2300047823 */ /* 0x000fe200000000ff */
[----:B------:R-:W-:Y:S02]  /*0390*/  SHF.L.U32 R33, R5, 0x10, RZ ;  /* 0x0000001005217819 */ /* 0x000fe400000006ff */
[----:B------:R-:W-:Y:S01]  /*03a0*/  LEA.HI R13, R2, R13, RZ, 0x17 ;  /* 0x0000000d020d7211 */ /* 0x000fe200078fb8ff */
[----:B------:R-:W-:Y:S01]  /*03b0*/  IMAD R2, R3, -0xc00, R12 ;  /* 0xfffff40003027824 */ /* 0x000fe200078e020c */
[----:B------:R-:W-:Y:S02]  /*03c0*/  FSETP.GEU.AND P2, PT, R16, -126, PT ;  /* 0xc2fc00001000780b */ /* 0x000fe40003f4e000 */
[----:B------:R-:W-:Y:S01]  /*03d0*/  SHF.L.U32 R12, R17, 0x10, RZ ;  /* 0x00000010110c7819 */ /* 0x000fe200000006ff */
[----:B------:R-:W-:Y:S01]  /*03e0*/  FMUL R4, R4, 1.4426950216293334961 ;  /* 0x3fb8aa3b04047820 */ /* 0x000fe20000400000 */
[----:B------:R-:W-:Y:S01]  /*03f0*/  IMAD R40, R13, -0xc00, R40 ;  /* 0xfffff4000d287824 */ /* 0x000fe200078e0228 */
[----:B------:R-:W-:Y:S01]  /*0400*/  CS2R R14, SRZ ;  /* 0x00000000000e7805 */ /* 0x000fe2000001ff00 */
[----:B------:R-:W-:Y:S01]  /*0410*/  IMAD.WIDE R2, R2, R23, c[0x0][0x168] ;  /* 0x00005a0002027625 */ /* 0x000fe200078e0217 */
[----:B------:R-:W-:-:S02]  /*0420*/  FADD R33, R33, R12 ;  /* 0x0000000c21217221 */ /* 0x000fc40000000000 */
[----:B------:R-:W-:Y:S01]  /*0430*/  CS2R R12, SRZ ;  /* 0x00000000000c7805 */ /* 0x000fe2000001ff00 */
[----:B------:R-:W-:Y:S01]  /*0440*/  FSETP.GEU.AND P6, PT, R4, -126, PT ;  /* 0xc2fc00000400780b */ /* 0x000fe20003fce000 */
[----:B------:R0:W2:Y:S02]  /*0450*/  @!P1 LDG.E.EL.128 R24, [R2.64] ;  /* 0x0000000402189981 */ /* 0x0000a4000c2e1d00 */
[----:B------:R-:W-:Y:S02]  /*0460*/  @!P2 FMUL R16, R16, 0.5 ;  /* 0x3f0000001010a820 */ /* 0x000fe40000400000 */
[----:B------:R-:W3:Y:S04]  /*0470*/  @!P1 LDG.E.128 R12, [R34.64+0x800] ;  /* 0x00080004220c9981 */ /* 0x000ee8000c1e1d00 */
[----:B------:R-:W1:Y:S04]  /*0480*/  MUFU.EX2 R16, R16 ;  /* 0x0000001000107308 */ /* 0x000e680000000800 */
[----:B------:R-:W-:Y:S01]  /*0490*/  @!P6 FMUL R4, R4, 0.5 ;  /* 0x3f0000000404e820 */ /* 0x000fe20000400000 */
[----:B------:R-:W-:-:S03]  /*04a0*/  FFMA R20, R33, -1.7020000219345092773, RZ ;  /* 0xbfd9db2321147823 */ /* 0x000fc600000000ff */
[----:B------:R4:W5:Y:S01]  /*04b0*/  MUFU.EX2 R37, R4 ;  /* 0x0000000400257308 */ /* 0x0009620000000800 */
[----:B------:R-:W-:Y:S01]  /*04c0*/  PRMT R17, R6, 0x7632, R17 ;  /* 0x0000763206117816 */ /* 0x000fe20000000011 */
[----:B------:R-:W-:Y:S01]  /*04d0*/  FMUL R20, R20, 1.4426950216293334961 ;  /* 0x3fb8aa3b14147820 */ /* 0x000fe20000400000 */
[----:B------:R-:W-:Y:S02]  /*04e0*/  PRMT R5, R5, 0x7632, R5 ;  /* 0x0000763205057816 */ /* 0x000fe40000000005 */
[C---:B0-----:R-:W-:Y:S02]  /*04f0*/  SHF.L.U32 R3, R17.reuse, 0x10, RZ ;  /* 0x0000001011037819 */ /* 0x041fe400000006ff */
[----:B------:R-:W-:Y:S01]  /*0500*/  PRMT R17, R17, 0x7632, R17 ;  /* 0x0000763211117816 */ /* 0x000fe20000000011 */
[----:B-1----:R-:W-:Y:S01]  /*0510*/  @!P2 FMUL R16, R16, R16 ;  /* 0x000000101010a220 */ /* 0x002fe20000400000 */
[----:B------:R-:W-:Y:S02]  /*0520*/  FSETP.GEU.AND P3, PT, R20, -126, PT ;  /* 0xc2fc00001400780b */ /* 0x000fe40003f6e000 */
[----:B------:R-:W-:Y:S01]  /*0530*/  SHF.L.U32 R5, R5, 0x10, RZ ;  /* 0x0000001005057819 */ /* 0x000fe200000006ff */
[----:B------:R-:W-:Y:S01]  /*0540*/  FADD R41, R16, 1 ;  /* 0x3f80000010297421 */ /* 0x000fe20000000000 */
[----:B----4-:R-:W-:Y:S01]  /*0550*/  SHF.L.U32 R4, R17, 0x10, RZ ;  /* 0x0000001011047819 */ /* 0x010fe200000006ff */
[----:B-----5:R-:W-:-:S03]  /*0560*/  @!P6 FMUL R37, R37, R37 ;  /* 0x000000252525e220 */ /* 0x020fc60000400000 */
[----:B------:R-:W-:Y:S01]  /*0570*/  FSETP.GT.AND P2, PT, R41, 8.50705917302346158658e+37, PT ;  /* 0x7e8000002900780b */ /* 0x000fe20003f44000 */
[----:B------:R-:W-:Y:S01]  /*0580*/  FADD R4, R5, R4 ;  /* 0x0000000405047221 */ /* 0x000fe20000000000 */
[----:B------:R-:W-:Y:S01]  /*0590*/  SHF.L.U32 R6, R6, 0x10, RZ ;  /* 0x0000001006067819 */ /* 0x000fe200000006ff */
[----:B------:R-:W-:Y:S01]  /*05a0*/  FADD R37, R37, 1 ;  /* 0x3f80000025257421 */ /* 0x000fe20000000000 */
[C---:B------:R-:W-:Y:S02]  /*05b0*/  PRMT R2, R18.reuse, 0x7632, R2 ;  /* 0x0000763212027816 */ /* 0x040fe40000000002 */
[----:B------:R-:W-:Y:S01]  /*05c0*/  SHF.L.U32 R21, R18, 0x10, RZ ;  /* 0x0000001012157819 */ /* 0x000fe200000006ff */
[----:B------:R-:W-:Y:S01]  /*05d0*/  FFMA R5, R4, -1.7020000219345092773, RZ ;  /* 0xbfd9db2304057823 */ /* 0x000fe200000000ff */
[----:B------:R-:W-:Y:S01]  /*05e0*/  @!P3 FMUL R20, R20, 0.5 ;  /* 0x3f0000001414b820 */ /* 0x000fe20000400000 */
[----:B------:R-:W-:Y:S02]  /*05f0*/  SHF.L.U32 R16, R2, 0x10, RZ ;  /* 0x0000001002107819 */ /* 0x000fe400000006ff */
[----:B------:R-:W-:Y:S01]  /*0600*/  FSETP.GT.AND P6, PT, R37, 8.50705917302346158658e+37, PT ;  /* 0x7e8000002500780b */ /* 0x000fe20003fc4000 */
[----:B------:R-:W-:Y:S01]  /*0610*/  FADD R2, R6, R21 ;  /* 0x0000001506027221 */ /* 0x000fe20000000000 */
[----:B------:R-:W-:Y:S01]  /*0620*/  FMUL R5, R5, 1.4426950216293334961 ;  /* 0x3fb8aa3b05057820 */ /* 0x000fe20000400000 */
[----:B------:R-:W0:Y:S02]  /*0630*/  MUFU.EX2 R48, R20 ;  /* 0x0000001400307308 */ /* 0x000e240000000800 */
[----:B------:R-:W-:Y:S01]  /*0640*/  FFMA R6, R2, -1.7020000219345092773, RZ ;  /* 0xbfd9db2302067823 */ /* 0x000fe200000000ff */
[----:B------:R-:W-:Y:S01]  /*0650*/  FADD R3, R3, R16 ;  /* 0x0000001003037221 */ /* 0x000fe20000000000 */
[----:B------:R-:W-:Y:S01]  /*0660*/  @P2 FMUL R41, R41, 0.25 ;  /* 0x3e80000029292820 */ /* 0x000fe20000400000 */
[----:B------:R-:W-:Y:S01]  /*0670*/  FSEL R45, R36, 1, P2 ;  /* 0x3f800000242d7808 */ /* 0x000fe20001000000 */
[----:B------:R-:W-:Y:S01]  /*0680*/  FMUL R42, R6, 1.4426950216293334961 ;  /* 0x3fb8aa3b062a7820 */ /* 0x000fe20000400000 */
[----:B------:R-:W-:Y:S01]  /*0690*/  FSETP.GEU.AND P2, PT, R5, -126, PT ;  /* 0xc2fc00000500780b */ /* 0x000fe20003f4e000 */
[----:B------:R-:W-:Y:S01]  /*06a0*/  FFMA R6, R3, -1.7020000219345092773, RZ ;  /* 0xbfd9db2303067823 */ /* 0x000fe200000000ff */
[----:B------:R-:W-:-:S02]  /*06b0*/  PRMT R17, R19, 0x7632, R17 ;  /* 0x0000763213117816 */ /* 0x000fc40000000011 */
[----:B------:R-:W-:Y:S01]  /*06c0*/  PRMT R16, R7, 0x7632, R16 ;  /* 0x0000763207107816 */ /* 0x000fe20000000010 */
[----:B------:R-:W-:Y:S01]  /*06d0*/  @P6 FMUL R37, R37, 0.25 ;  /* 0x3e80000025256820 */ /* 0x000fe20000400000 */
[----:B------:R-:W-:Y:S01]  /*06e0*/  FSEL R38, R36, 1, P6 ;  /* 0x3f80000024267808 */ /* 0x000fe20003000000 */
[----:B------:R-:W-:Y:S01]  /*06f0*/  FMUL R43, R6, 1.4426950216293334961 ;  /* 0x3fb8aa3b062b7820 */ /* 0x000fe20000400000 */
[----:B------:R-:W-:Y:S02]  /*0700*/  SHF.L.U32 R18, R19, 0x10, RZ ;  /* 0x0000001013127819 */ /* 0x000fe400000006ff */
[----:B------:R-:W-:Y:S02]  /*0710*/  FSETP.GEU.AND P6, PT, R42, -126, PT ;  /* 0xc2fc00002a00780b */ /* 0x000fe40003fce000 */
[----:B------:R-:W-:Y:S02]  /*0720*/  SHF.L.U32 R7, R7, 0x10, RZ ;  /* 0x0000001007077819 */ /* 0x000fe400000006ff */
[----:B------:R-:W-:-:S02]  /*0730*/  SHF.L.U32 R16, R16, 0x10, RZ ;  /* 0x0000001010107819 */ /* 0x000fc400000006ff */
[----:B------:R-:W-:Y:S01]  /*0740*/  SHF.L.U32 R17, R17, 0x10, RZ ;  /* 0x0000001011117819 */ /* 0x000fe200000006ff */
[----:B------:R-:W-:Y:S01]  /*0750*/  FADD R7, R7, R18 ;  /* 0x0000001207077221 */ /* 0x000fe20000000000 */
[----:B0-----:R-:W-:Y:S01]  /*0760*/  @!P3 FMUL R48, R48, R48 ;  /* 0x000000303030b220 */ /* 0x001fe20000400000 */
[----:B------:R-:W-:Y:S01]  /*0770*/  FSETP.GEU.AND P3, PT, R43, -126, PT ;  /* 0xc2fc00002b00780b */ /* 0x000fe20003f6e000 */
[----:B------:R-:W-:Y:S01]  /*0780*/  CS2R R18, SRZ ;  /* 0x0000000000127805 */ /* 0x000fe2000001ff00 */
[----:B------:R-:W-:Y:S01]  /*0790*/  FADD R6, R16, R17 ;  /* 0x0000001110067221 */ /* 0x000fe20000000000 */
[----:B------:R-:W-:Y:S01]  /*07a0*/  @!P2 FMUL R5, R5, 0.5 ;  /* 0x3f0000000505a820 */ /* 0x000fe20000400000 */
[----:B------:R-:W-:Y:S01]  /*07b0*/  CS2R R16, SRZ ;  /* 0x0000000000107805 */ /* 0x000fe2000001ff00 */
[----:B------:R-:W-:Y:S01]  /*07c0*/  IMAD.WIDE R46, R40, R23, c[0x0][0x168] ;  /* 0x00005a00282e7625 */ /* 0x000fe200078e0217 */
[----:B------:R-:W-:Y:S01]  /*07d0*/  CS2R R20, SRZ ;  /* 0x0000000000147805 */ /* 0x000fe2000001ff00 */
[----:B------:R0:W1:Y:S01]  /*07e0*/  MUFU.EX2 R39, R5 ;  /* 0x0000000500277308 */ /* 0x0000620000000800 */
[----:B------:R-:W-:Y:S01]  /*07f0*/  CS2R R22, SRZ ;  /* 0x0000000000167805 */ /* 0x000fe2000001ff00 */
[----:B------:R-:W-:Y:S01]  /*0800*/  @!P6 FMUL R42, R42, 0.5 ;  /* 0x3f0000002a2ae820 */ /* 0x000fe20000400000 */
[----:B------:R4:W5:Y:S03]  /*0810*/  @!P0 LDG.E.EL.128 R16, [R46.64] ;  /* 0x000000042e108981 */ /* 0x000966000c2e1d00 */
[----:B------:R-:W-:Y:S01]  /*0820*/  @!P3 FMUL R43, R43, 0.5 ;  /* 0x3f0000002b2bb820 */ /* 0x000fe20000400000 */
[----:B------:R-:W2:Y:S01]  /*0830*/  @!P0 LDG.E.128 R20, [R34.64+0xc00] ;  /* 0x000c000422148981 */ /* 0x000ea2000c1e1d00 */
[----:B------:R-:W4:Y:S01]  /*0840*/  MUFU.EX2 R42, R42 ;  /* 0x0000002a002a7308 */ /* 0x000f220000000800 */
[----:B------:R-:W-:Y:S01]  /*0850*/  FADD R48, R48, 1 ;  /* 0x3f80000030307421 */ /* 0x000fe20000000000 */
[----:B0-----:R-:W-:-:S02]  /*0860*/  SHF.L.U32 R5, R28, 0x10, RZ ;  /* 0x000000101c057819 */ /* 0x001fc400000006ff */
[----:B------:R-:W-:-:S04]  /*0870*/  SHF.L.U32 R40, R8, 0x10, RZ ;  /* 0x0000001008287819 */ /* 0x000fc800000006ff */
[----:B------:R-:W0:Y:S01]  /*0880*/  MUFU.EX2 R43, R43 ;  /* 0x0000002b002b7308 */ /* 0x000e220000000800 */
[----:B-1----:R-:W-:Y:S01]  /*0890*/  @!P2 FMUL R39, R39, R39 ;  /* 0x000000272727a220 */ /* 0x002fe20000400000 */
[----:B------:R-:W-:-:S03]  /*08a0*/  FSETP.GT.AND P2, PT, R48, 8.50705917302346158658e+37, PT ;  /* 0x7e8000003000780b */ /* 0x000fc60003f44000 */
[----:B------:R-:W-:Y:S01]  /*08b0*/  FADD R39, R39, 1 ;  /* 0x3f80000027277421 */ /* 0x000fe20000000000 */
[----:B------:R-:W-:Y:S01]  /*08c0*/  FADD R5, R5, R40 ;  /* 0x0000002805057221 */ /* 0x000fe20000000000 */
[----:B------:R-:W-:Y:S01]  /*08d0*/  FFMA R40, R7, -1.7020000219345092773, RZ ;  /* 0xbfd9db2307287823 */ /* 0x000fe200000000ff */
[----:B----4-:R-:W-:Y:S02]  /*08e0*/  @!P6 FMUL R42, R42, R42 ;  /* 0x0000002a2a2ae220 */ /* 0x010fe40000400000 */
[----:B------:R-:W-:Y:S01]  /*08f0*/  FSETP.GT.AND P6, PT, R39, 8.50705917302346158658e+37, PT ;  /* 0x7e8000002700780b */ /* 0x000fe20003fc4000 */
[----:B------:R-:W-:Y:S01]  /*0900*/  FMUL R55, R40, 1.4426950216293334961 ;  /* 0x3fb8aa3b28377820 */ /* 0x000fe20000400000 */
[----:B------:R-:W-:Y:S02]  /*0910*/  PRMT R8, R28, 0x7632, R8 ;  /* 0x000076321c087816 */ /* 0x000fe40000000008 */
[----:B------:R-:W-:Y:S01]  /*0920*/  FSEL R28, R36, 1, P2 ;  /* 0x3f800000241c7808 */ /* 0x000fe20001000000 */
[----:B0-----:R-:W-:Y:S01]  /*0930*/  @!P3 FMUL R43, R43, R43 ;  /* 0x0000002b2b2bb220 */ /* 0x001fe20000400000 */
[----:B------:R-:W-:Y:S01]  /*0940*/  @P2 FMUL R48, R48, 0.25 ;  /* 0x3e80000030302820 */ /* 0x000fe20000400000 */
[----:B------:R-:W-:-:S02]  /*0950*/  PRMT R40, R8, 0x7632, R40 ;  /* 0x0000763208287816 */ /* 0x000fc40000000028 */
[----:B------:R-:W-:Y:S01]  /*0960*/  FSETP.GEU.AND P2, PT, R55, -126, PT ;  /* 0xc2fc00003700780b */ /* 0x000fe20003f4e000 */
[----:B------:R-:W-:Y:S01]  /*0970*/  FADD R43, R43, 1 ;  /* 0x3f8000002b2b7421 */ /* 0x000fe20000000000 */
[----:B------:R-:W-:Y:S02]  /*0980*/  SHF.L.U32 R52, R40, 0x10, RZ ;  /* 0x0000001028347819 */ /* 0x000fe400000006ff */
[----:B------:R-:W-:Y:S01]  /*0990*/  @P6 FMUL R39, R39, 0.25 ;  /* 0x3e80000027276820 */ /* 0x000fe20000400000 */
[----:B------:R-:W-:Y:S02]  /*09a0*/  FSEL R40, R36, 1, P6 ;  /* 0x3f80000024287808 */ /* 0x000fe40003000000 */
[----:B------:R-:W-:Y:S01]  /*09b0*/  FSETP.GT.AND P6, PT, R43, 8.50705917302346158658e+37, PT ;  /* 0x7e8000002b00780b */ /* 0x000fe20003fc4000 */
[----:B------:R-:W-:Y:S01]  /*09c0*/  FADD R42, R42, 1 ;  /* 0x3f8000002a2a7421 */ /* 0x000fe20000000000 */
[----:B------:R0:W1:Y:S01]  /*09d0*/  MUFU.RCP R50, R41 ;  /* 0x0000002900327308 */ /* 0x0000620000001000 */
[----:B------:R-:W-:-:S03]  /*09e0*/  FFMA R46, R5, -1.7020000219345092773, RZ ;  /* 0xbfd9db23052e7823 */ /* 0x000fc600000000ff */
[----:B------:R-:W-:Y:S01]  /*09f0*/  @!P2 FMUL R55, R55, 0.5 ;  /* 0x3f0000003737a820 */ /* 0x000fe20000400000 */
[----:B------:R-:W-:Y:S01]  /*0a00*/  FSETP.GT.AND P3, PT, R42, 8.50705917302346158658e+37, PT ;  /* 0x7e8000002a00780b */ /* 0x000fe20003f64000 */
[----:B------:R-:W-:Y:S01]  /*0a10*/  FMUL R46, R46, 1.4426950216293334961 ;  /* 0x3fb8aa3b2e2e7820 */ /* 0x000fe20000400000 */
[----:B------:R-:W-:Y:S01]  /*0a20*/  SHF.L.U32 R49, R8, 0x10, RZ ;  /* 0x0000001008317819 */ /* 0x000fe200000006ff */
[----:B------:R-:W-:Y:S01]  /*0a30*/  FFMA R8, R6, -1.7020000219345092773, RZ ;  /* 0xbfd9db2306087823 */ /* 0x000fe200000000ff */
[----:B0-----:R-:W-:Y:S01]  /*0a40*/  FSEL R41, R36, 1, P6 ;  /* 0x3f80000024297808 */ /* 0x001fe20003000000 */
[----:B------:R-:W0:Y:S01]  /*0a50*/  MUFU.EX2 R55, R55 ;  /* 0x0000003700377308 */ /* 0x000e220000000800 */
[----:B------:R-:W-:Y:S01]  /*0a60*/  @P6 FMUL R43, R43, 0.25 ;  /* 0x3e8000002b2b6820 */ /* 0x000fe20000400000 */
[----:B------:R-:W-:Y:S01]  /*0a70*/  FSETP.GEU.AND P6, PT, R46, -126, PT ;  /* 0xc2fc00002e00780b */ /* 0x000fe20003fce000 */
[----:B------:R-:W-:Y:S01]  /*0a80*/  FMUL R54, R8, 1.4426950216293334961 ;  /* 0x3fb8aa3b08367820 */ /* 0x000fe20000400000 */
[----:B------:R-:W-:-:S04]  /*0a90*/  FADD R8, R49, R52 ;  /* 0x0000003431087221 */ /* 0x000fc80000000000 */
[----:B------:R4:W0:Y:S01]  /*0aa0*/  MUFU.RCP R47, R48 ;  /* 0x00000030002f7308 */ /* 0x0008220000001000 */
[----:B-1----:R-:W-:Y:S01]  /*0ab0*/  FMUL R45, R50, R45 ;  /* 0x0000002d322d7220 */ /* 0x002fe20000400000 */
[----:B------:R-:W-:Y:S01]  /*0ac0*/  @P3 FMUL R42, R42, 0.25 ;  /* 0x3e8000002a2a3820 */ /* 0x000fe20000400000 */
[----:B------:R-:W-:Y:S02]  /*0ad0*/  FSEL R44, R36, 1, P3 ;  /* 0x3f800000242c7808 */ /* 0x000fe40001800000 */
[----:B------:R-:W-:Y:S01]  /*0ae0*/  FSETP.GEU.AND P3, PT, R54, -126, PT ;  /* 0xc2fc00003600780b */ /* 0x000fe20003f6e000 */
[----:B------:R-:W-:Y:S01]  /*0af0*/  FMUL R32, R32, R45 ;  /* 0x0000002d20207220 */ /* 0x000fe20000400000 */
[----:B----4-:R-:W-:Y:S01]  /*0b00*/  FFMA R48, R8, -1.7020000219345092773, RZ ;  /* 0xbfd9db2308307823 */ /* 0x010fe200000000ff */
[----:B------:R-:W-:-:S03]  /*0b10*/  @!P6 FMUL R46, R46, 0.5 ;  /* 0x3f0000002e2ee820 */ /* 0x000fc60000400000 */
[----:B------:R-:W-:Y:S01]  /*0b20*/  FMUL R45, R48, 1.4426950216293334961 ;  /* 0x3fb8aa3b302d7820 */ /* 0x000fe20000400000 */
[----:B0-----:R-:W-:Y:S01]  /*0b30*/  @!P2 FMUL R55, R55, R55 ;  /* 0x000000373737a220 */ /* 0x001fe20000400000 */
[----:B------:R-:W-:Y:S01]  /*0b40*/  SHF.L.U32 R48, R9, 0x10, RZ ;  /* 0x0000001009307819 */ /* 0x000fe200000006ff */
[----:B------:R-:W-:Y:S02]  /*0b50*/  FMUL R28, R47, R28 ;  /* 0x0000001c2f1c7220 */ /* 0x000fe40000400000 */
[----:B------:R-:W-:Y:S01]  /*0b60*/  FSETP.GEU.AND P2, PT, R45, -126, PT ;  /* 0xc2fc00002d00780b */ /* 0x000fe20003f4e000 */
[----:B------:R-:W0:Y:S01]  /*0b70*/  MUFU.EX2 R46, R46 ;  /* 0x0000002e002e7308 */ /* 0x000e220000000800 */
[----:B------:R-:W-:Y:S01]  /*0b80*/  SHF.L.U32 R47, R29, 0x10, RZ ;  /* 0x000000101d2f7819 */ /* 0x000fe200000006ff */
[----:B------:R-:W-:Y:S01]  /*0b90*/  @!P3 FMUL R54, R54, 0.5 ;  /* 0x3f0000003636b820 */ /* 0x000fe20000400000 */
[----:B------:R-:W-:-:S03]  /*0ba0*/  FMUL R33, R33, R28 ;  /* 0x0000001c21217220 */ /* 0x000fc60000400000 */
[----:B------:R-:W-:Y:S02]  /*0bb0*/  FADD R28, R47, R48 ;  /* 0x000000302f1c7221 */ /* 0x000fe40000000000 */
[----:B------:R-:W1:Y:S02]  /*0bc0*/  MUFU.EX2 R54, R54 ;  /* 0x0000003600367308 */ /* 0x000e640000000800 */
[----:B------:R-:W-:Y:S02]  /*0bd0*/  FFMA R49, R28, -1.7020000219345092773, RZ ;  /* 0xbfd9db231c317823 */ /* 0x000fe400000000ff */
[----:B------:R-:W-:Y:S02]  /*0be0*/  @!P2 FMUL R45, R45, 0.5 ;  /* 0x3f0000002d2da820 */ /* 0x000fe40000400000 */
[----:B------:R-:W-:Y:S01]  /*0bf0*/  FMUL R49, R49, 1.4426950216293334961 ;  /* 0x3fb8aa3b31317820 */ /* 0x000fe20000400000 */
[----:B0-----:R-:W-:-:S03]  /*0c00*/  @!P6 FMUL R46, R46, R46 ;  /* 0x0000002e2e2ee220 */ /* 0x001fc60000400000 */
[----:B------:R-:W0:Y:S01]  /*0c10*/  MUFU.EX2 R45, R45 ;  /* 0x0000002d002d7308 */ /* 0x000e220000000800 */
[----:B------:R-:W-:Y:S02]  /*0c20*/  FSETP.GEU.AND P6, PT, R49, -126, PT ;  /* 0xc2fc00003100780b */ /* 0x000fe40003fce000 */
[----:B------:R-:W-:Y:S02]  /*0c30*/  PRMT R29, R29, 0x7632, R29 ;  /* 0x000076321d1d7816 */ /* 0x000fe4000000001d */
[----:B------:R-:W-:Y:S01]  /*0c40*/  PRMT R47, R9, 0x7632, R47 ;  /* 0x00007632092f7816 */ /* 0x000fe2000000002f */
[----:B------:R-:W-:Y:S01]  /*0c50*/  FADD R55, R55, 1 ;  /* 0x3f80000037377421 */ /* 0x000fe20000000000 */
[----:B------:R-:W-:Y:S02]  /*0c60*/  SHF.L.U32 R9, R29, 0x10, RZ ;  /* 0x000000101d097819 */ /* 0x000fe400000006ff */
[----:B------:R-:W-:Y:S01]  /*0c70*/  SHF.L.U32 R50, R47, 0x10, RZ ;  /* 0x000000102f327819 */ /* 0x000fe200000006ff */
[----:B-1----:R-:W-:Y:S01]  /*0c80*/  @!P3 FMUL R54, R54, R54 ;  /* 0x000000363636b220 */ /* 0x002fe20000400000 */
[----:B------:R-:W-:-:S03]  /*0c90*/  FSETP.GT.AND P3, PT, R55, 8.50705917302346158658e+37, PT ;  /* 0x7e8000003700780b */ /* 0x000fc60003f64000 */
[----:B------:R-:W-:Y:S01]  /*0ca0*/  FADD R9, R9, R50 ;  /* 0x0000003209097221 */ /* 0x000fe20000000000 */
[----:B------:R-:W-:Y:S01]  /*0cb0*/  FADD R50, R46, 1 ;  /* 0x3f8000002e327421 */ /* 0x000fe20000000000 */
[----:B------:R-:W-:Y:S01]  /*0cc0*/  @!P6 FMUL R49, R49, 0.5 ;  /* 0x3f0000003131e820 */ /* 0x000fe20000400000 */
[----:B0-----:R-:W-:Y:S01]  /*0cd0*/  @!P2 FMUL R45, R45, R45 ;  /* 0x0000002d2d2da220 */ /* 0x001fe20000400000 */
[----:B------:R-:W-:Y:S02]  /*0ce0*/  FADD R54, R54, 1 ;  /* 0x3f80000036367421 */ /* 0x000fe40000000000 */
[----:B------:R-:W-:Y:S02]  /*0cf0*/  FSETP.GT.AND P2, PT, R50, 8.50705917302346158658e+37, PT ;  /* 0x7e8000003200780b */ /* 0x000fe40003f44000 */
[C---:B------:R-:W-:Y:S01]  /*0d00*/  PRMT R48, R31.reuse, 0x7632, R48 ;  /* 0x000076321f307816 */ /* 0x040fe20000000030 */
[----:B------:R-:W0:Y:S01]  /*0d10*/  MUFU.EX2 R49, R49 ;  /* 0x0000003100317308 */ /* 0x000e220000000800 */
[----:B------:R-:W-:-:S02]  /*0d20*/  SHF.L.U32 R29, R31, 0x10, RZ ;  /* 0x000000101f1d7819 */ /* 0x000fc400000006ff */
[----:B------:R-:W-:Y:S01]  /*0d30*/  PRMT R31, R10, 0x7632, R31 ;  /* 0x000076320a1f7816 */ /* 0x000fe2000000001f */
[----:B------:R-:W-:Y:S01]  /*0d40*/  @P3 FMUL R55, R55, 0.25 ;  /* 0x3e80000037373820 */ /* 0x000fe20000400000 */
[----:B------:R-:W-:Y:S02]  /*0d50*/  FSEL R46, R36, 1, P3 ;  /* 0x3f800000242e7808 */ /* 0x000fe40001800000 */
[----:B------:R-:W-:Y:S02]  /*0d60*/  PRMT R51, R30, 0x7632, R51 ;  /* 0x000076321e337816 */ /* 0x000fe40000000033 */
[----:B------:R-:W-:Y:S02]  /*0d70*/  SHF.L.U32 R47, R10, 0x10, RZ ;  /* 0x000000100a2f7819 */ /* 0x000fe400000006ff */
[----:B------:R-:W-:Y:S02]  /*0d80*/  FSETP.GT.AND P3, PT, R54, 8.50705917302346158658e+37, PT ;  /* 0x7e8000003600780b */ /* 0x000fe40003f64000 */
[----:B------:R-:W-:-:S02]  /*0d90*/  SHF.L.U32 R30, R30, 0x10, RZ ;  /* 0x000000101e1e7819 */ /* 0x000fc400000006ff */
[----:B------:R-:W-:Y:S01]  /*0da0*/  SHF.L.U32 R10, R31, 0x10, RZ ;  /* 0x000000101f0a7819 */ /* 0x000fe200000006ff */
[----:B------:R-:W-:Y:S01]  /*0db0*/  FADD R31, R45, 1 ;  /* 0x3f8000002d1f7421 */ /* 0x000fe20000000000 */
[----:B------:R-:W-:Y:S01]  /*0dc0*/  FFMA R53, R9, -1.7020000219345092773, RZ ;  /* 0xbfd9db2309357823 */ /* 0x000fe200000000ff */
[----:B------:R-:W-:Y:S01]  /*0dd0*/  FADD R30, R30, R47 ;  /* 0x0000002f1e1e7221 */ /* 0x000fe20000000000 */
[----:B------:R-:W-:Y:S01]  /*0de0*/  @P2 FMUL R50, R50, 0.25 ;  /* 0x3e80000032322820 */ /* 0x000fe20000400000 */
[----:B------:R-:W-:Y:S02]  /*0df0*/  FSEL R45, R36, 1, P2 ;  /* 0x3f800000242d7808 */ /* 0x000fe40001000000 */
[----:B------:R-:W-:Y:S01]  /*0e00*/  FSETP.GT.AND P2, PT, R31, 8.50705917302346158658e+37, PT ;  /* 0x7e8000001f00780b */ /* 0x000fe20003f44000 */
[----:B------:R-:W-:Y:S01]  /*0e10*/  FMUL R53, R53, 1.4426950216293334961 ;  /* 0x3fb8aa3b35357820 */ /* 0x000fe20000400000 */
[----:B------:R-:W-:Y:S01]  /*0e20*/  SHF.L.U32 R51, R51, 0x10, RZ ;  /* 0x0000001033337819 */ /* 0x000fe200000006ff */
[----:B------:R-:W-:Y:S01]  /*0e30*/  FFMA R57, R30, -1.7020000219345092773, RZ ;  /* 0xbfd9db231e397823 */ /* 0x000fe200000000ff */
[----:B0-----:R-:W-:Y:S01]  /*0e40*/  @!P6 FMUL R49, R49, R49 ;  /* 0x000000313131e220 */ /* 0x001fe20000400000 */
[----:B------:R-:W-:Y:S01]  /*0e50*/  @P3 FMUL R54, R54, 0.25 ;  /* 0x3e80000036363820 */ /* 0x000fe20000400000 */
[----:B------:R-:W-:Y:S01]  /*0e60*/  FSEL R47, R36, 1, P3 ;  /* 0x3f800000242f7808 */ /* 0x000fe20001800000 */
[----:B------:R-:W-:Y:S01]  /*0e70*/  FMUL R57, R57, 1.4426950216293334961 ;  /* 0x3fb8aa3b39397820 */ /* 0x000fe20000400000 */
[----:B------:R-:W-:Y:S01]  /*0e80*/  SHF.L.U32 R52, R11, 0x10, RZ ;  /* 0x000000100b347819 */ /* 0x000fe200000006ff */
[----:B------:R-:W-:Y:S01]  /*0e90*/  FADD R10, R51, R10 ;  /* 0x0000000a330a7221 */ /* 0x000fe20000000000 */
[----:B------:R-:W-:Y:S01]  /*0ea0*/  FSETP.GEU.AND P3, PT, R53, -126, PT ;  /* 0xc2fc00003500780b */ /* 0x000fe20003f6e000 */
[----:B------:R-:W-:Y:S01]  /*0eb0*/  FADD R56, R49, 1 ;  /* 0x3f80000031387421 */ /* 0x000fe20000000000 */
[----:B------:R-:W-:Y:S01]  /*0ec0*/  PRMT R51, R11, 0x7632, R51 ;  /* 0x000076320b337816 */ /* 0x000fe20000000033 */
[----:B------:R-:W-:Y:S01]  /*0ed0*/  FADD R29, R29, R52 ;  /* 0x000000341d1d7221 */ /* 0x000fe20000000000 */
[----:B------:R-:W-:Y:S01]  /*0ee0*/  SHF.L.U32 R11, R48, 0x10, RZ ;  /* 0x00000010300b7819 */ /* 0x000fe200000006ff */
[----:B------:R-:W-:Y:S01]  /*0ef0*/  @P2 FMUL R31, R31, 0.25 ;  /* 0x3e8000001f1f2820 */ /* 0x000fe20000400000 */
[----:B------:R-:W-:-:S02]  /*0f00*/  FSETP.GEU.AND P6, PT, R57, -126, PT ;  /* 0xc2fc00003900780b */ /* 0x000fc40003fce000 */
[----:B------:R-:W-:Y:S02]  /*0f10*/  SHF.L.U32 R48, R51, 0x10, RZ ;  /* 0x0000001033307819 */ /* 0x000fe400000006ff */
[----:B------:R-:W-:Y:S02]  /*0f20*/  FSEL R52, R36, 1, P2 ;  /* 0x3f80000024347808 */ /* 0x000fe40001000000 */
[----:B------:R-:W-:Y:S01]  /*0f30*/  FSETP.GT.AND P2, PT, R56, 8.50705917302346158658e+37, PT ;  /* 0x7e8000003800780b */ /* 0x000fe20003f44000 */
[----:B------:R-:W-:Y:S01]  /*0f40*/  FADD R11, R11, R48 ;  /* 0x000000300b0b7221 */ /* 0x000fe20000000000 */
[----:B------:R-:W-:Y:S01]  /*0f50*/  FFMA R48, R29, -1.7020000219345092773, RZ ;  /* 0xbfd9db231d307823 */ /* 0x000fe200000000ff */
[----:B------:R-:W-:-:S03]  /*0f60*/  @!P3 FMUL R53, R53, 0.5 ;  /* 0x3f0000003535b820 */ /* 0x000fc60000400000 */
[----:B------:R-:W-:Y:S01]  /*0f70*/  FMUL R60, R48, 1.4426950216293334961 ;  /* 0x3fb8aa3b303c7820 */ /* 0x000fe20000400000 */
[----:B------:R-:W-:Y:S01]  /*0f80*/  @!P6 FMUL R57, R57, 0.5 ;  /* 0x3f0000003939e820 */ /* 0x000fe20000400000 */
[----:B------:R-:W-:Y:S01]  /*0f90*/  FSEL R51, R36, 1, P2 ;  /* 0x3f80000024337808 */ /* 0x000fe20001000000 */
[----:B------:R-:W0:Y:S04]  /*0fa0*/  MUFU.EX2 R53, R53 ;  /* 0x0000003500357308 */ /* 0x000e280000000800 */
[----:B------:R-:W-:Y:S01]  /*0fb0*/  @P2 FMUL R56, R56, 0.25 ;  /* 0x3e80000038382820 */ /* 0x000fe20000400000 */
[----:B------:R-:W-:-:S03]  /*0fc0*/  FSETP.GEU.AND P2, PT, R60, -126, PT ;  /* 0xc2fc00003c00780b */ /* 0x000fc60003f4e000 */
[----:B------:R-:W1:Y:S01]  /*0fd0*/  MUFU.EX2 R58, R57 ;  /* 0x00000039003a7308 */ /* 0x000e620000000800 */
[----:B------:R-:W-:-:S04]  /*0fe0*/  FFMA R48, R10, -1.7020000219345092773, RZ ;  /* 0xbfd9db230a307823 */ /* 0x000fc800000000ff */
[----:B------:R-:W-:Y:S01]  /*0ff0*/  FMUL R49, R48, 1.4426950216293334961 ;  /* 0x3fb8aa3b30317820 */ /* 0x000fe20000400000 */
[----:B------:R-:W-:Y:S01]  /*1000*/  FFMA R48, R11, -1.7020000219345092773, RZ ;  /* 0xbfd9db230b307823 */ /* 0x000fe200000000ff */
[----:B0-----:R-:W-:-:S03]  /*1010*/  @!P3 FMUL R53, R53, R53 ;  /* 0x000000353535b220 */ /* 0x001fc60000400000 */
[----:B------:R-:W-:Y:S01]  /*1020*/  FMUL R48, R48, 1.4426950216293334961 ;  /* 0x3fb8aa3b30307820 */ /* 0x000fe20000400000 */
[----:B------:R-:W-:Y:S01]  /*1030*/  @!P2 FMUL R60, R60, 0.5 ;  /* 0x3f0000003c3ca820 */ /* 0x000fe20000400000 */
[----:B------:R-:W-:-:S03]  /*1040*/  FSETP.GEU.AND P3, PT, R49, -126, PT ;  /* 0xc2fc00003100780b */ /* 0x000fc60003f6e000 */
[----:B------:R-:W0:Y:S01]  /*1050*/  MUFU.EX2 R57, R60 ;  /* 0x0000003c00397308 */ /* 0x000e220000000800 */
[----:B-1----:R-:W-:Y:S01]  /*1060*/  @!P6 FMUL R58, R58, R58 ;  /* 0x0000003a3a3ae220 */ /* 0x002fe20000400000 */
[----:B------:R-:W-:-:S03]  /*1070*/  FSETP.GEU.AND P6, PT, R48, -126, PT ;  /* 0xc2fc00003000780b */ /* 0x000fc60003fce000 */
[----:B------:R-:W-:-:S05]  /*1080*/  FADD R58, R58, 1 ;  /* 0x3f8000003a3a7421 */ /* 0x000fca0000000000 */
[----:B------:R-:W-:-:S05]  /*1090*/  @!P3 FMUL R49, R49, 0.5 ;  /* 0x3f0000003131b820 */ /* 0x000fca0000400000 */
[----:B------:R-:W-:Y:S01]  /*10a0*/  @!P6 FMUL R48, R48, 0.5 ;  /* 0x3f0000003030e820 */ /* 0x000fe20000400000 */
[----:B0-----:R-:W-:Y:S01]  /*10b0*/  @!P2 FMUL R57, R57, R57 ;  /* 0x000000393939a220 */ /* 0x001fe20000400000 */
[----:B------:R-:W0:Y:S01]  /*10c0*/  MUFU.EX2 R49, R49 ;  /* 0x0000003100317308 */ /* 0x000e220000000800 */
[----:B------:R-:W-:-:S07]  /*10d0*/  FSETP.GT.AND P2, PT, R58, 8.50705917302346158658e+37, PT ;  /* 0x7e8000003a00780b */ /* 0x000fce0003f44000 */
[----:B------:R-:W1:Y:S01]  /*10e0*/  MUFU.EX2 R48, R48 ;  /* 0x0000003000307308 */ /* 0x000e620000000800 */
[----:B------:R-:W-:-:S07]  /*10f0*/  FADD R57, R57, 1 ;  /* 0x3f80000039397421 */ /* 0x000fce0000000000 */
[----:B------:R4:W3:Y:S01]  /*1100*/  MUFU.RCP R59, R42 ;  /* 0x0000002a003b7308 */ /* 0x0008e20000001000 */
[----:B------:R-:W-:Y:S01]  /*1110*/  @P2 FMUL R58, R58, 0.25 ;  /* 0x3e8000003a3a2820 */ /* 0x000fe20000400000 */
[----:B0-----:R-:W-:Y:S01]  /*1120*/  @!P3 FMUL R49, R49, R49 ;  /* 0x000000313131b220 */ /* 0x001fe20000400000 */
[----:B----4-:R-:W-:Y:S02]  /*1130*/  FSEL R42, R36, 1, P2 ;  /* 0x3f800000242a7808 */ /* 0x010fe40001000000 */
[----:B------:R-:W-:Y:S01]  /*1140*/  FSETP.GT.AND P2, PT, R57, 8.50705917302346158658e+37, PT ;  /* 0x7e8000003900780b */ /* 0x000fe20003f44000 */
[----:B-1----:R-:W-:Y:S01]  /*1150*/  @!P6 FMUL R48, R48, R48 ;  /* 0x000000303030e220 */ /* 0x002fe20000400000 */
[----:B------:R-:W-:Y:S01]  /*1160*/  FADD R49, R49, 1 ;  /* 0x3f80000031317421 */ /* 0x000fe20000000000 */
[----:B------:R-:W-:Y:S01]  /*1170*/  FADD R53, R53, 1 ;  /* 0x3f80000035357421 */ /* 0x000fe20000000000 */
[----:B---3--:R-:W-:Y:S01]  /*1180*/  FMUL R59, R59, R44 ;  /* 0x0000002c3b3b7220 */ /* 0x008fe20000400000 */
[----:B------:R-:W-:Y:S01]  /*1190*/  FADD R48, R48, 1 ;  /* 0x3f80000030307421 */ /* 0x000fe20000000000 */
[----:B------:R0:W1:Y:S01]  /*11a0*/  MUFU.RCP R61, R39 ;  /* 0x00000027003d7308 */ /* 0x0000620000001000 */
[----:B------:R-:W-:-:S02]  /*11b0*/  FSETP.GT.AND P6, PT, R49, 8.50705917302346158658e+37, PT ;  /* 0x7e8000003100780b */ /* 0x000fc40003fc4000 */
[----:B------:R-:W-:-:S04]  /*11c0*/  FSETP.GT.AND P3, PT, R53, 8.50705917302346158658e+37, PT ;  /* 0x7e8000003500780b */ /* 0x000fc80003f64000 */
[----:B------:R-:W-:Y:S01]  /*11d0*/  @P2 FMUL R57, R57, 0.25 ;  /* 0x3e80000039392820 */ /* 0x000fe20000400000 */
[----:B0-----:R-:W-:Y:S01]  /*11e0*/  FMUL R39, R2, R59 ;  /* 0x0000003b02277220 */ /* 0x001fe20000400000 */
[----:B------:R-:W-:Y:S02]  /*11f0*/  FSEL R2, R36, 1, P2 ;  /* 0x3f80000024027808 */ /* 0x000fe40001000000 */
[----:B------:R-:W-:Y:S01]  /*1200*/  FSETP.GT.AND P2, PT, R48, 8.50705917302346158658e+37, PT ;  /* 0x7e8000003000780b */ /* 0x000fe20003f44000 */
[----:B------:R-:W0:Y:S02]  /*1210*/  MUFU.RCP R55, R55 ;  /* 0x0000003700377308 */ /* 0x000e240000001000 */
[----:B------:R-:W-:-:S06]  /*1220*/  @P6 FMUL R49, R49, 0.25 ;  /* 0x3e80000031316820 */ /* 0x000fcc0000400000 */
[----:B------:R-:W3:Y:S01]  /*1230*/  MUFU.RCP R37, R37 ;  /* 0x0000002500257308 */ /* 0x000ee20000001000 */
[----:B------:R-:W-:-:S07]  /*1240*/  @P3 FMUL R53, R53, 0.25 ;  /* 0x3e80000035353820 */ /* 0x000fce0000400000 */
[----:B------:R-:W4:Y:S01]  /*1250*/  MUFU.RCP R57, R57 ;  /* 0x0000003900397308 */ /* 0x000f220000001000 */
[----:B------:R-:W-:-:S07]  /*1260*/  @P2 FMUL R48, R48, 0.25 ;  /* 0x3e80000030302820 */ /* 0x000fce0000400000 */
[----:B------:R-:W0:Y:S08]  /*1270*/  MUFU.RCP R54, R54 ;  /* 0x0000003600367308 */ /* 0x000e300000001000 */
[----:B------:R-:W0:Y:S01]  /*1280*/  MUFU.RCP R60, R43 ;  /* 0x0000002b003c7308 */ /* 0x000e220000001000 */
[----:B-1----:R-:W-:-:S07]  /*1290*/  FMUL R61, R61, R40 ;  /* 0x000000283d3d7220 */ /* 0x002fce0000400000 */
[----:B------:R-:W1:Y:S08]  /*12a0*/  MUFU.RCP R50, R50 ;  /* 0x0000003200327308 */ /* 0x000e700000001000 */
[----:B------:R-:W1:Y:S01]  /*12b0*/  MUFU.RCP R43, R58 ;  /* 0x0000003a002b7308 */ /* 0x000e620000001000 */
[----:B0-----:R-:W-:Y:S01]  /*12c0*/  FMUL R46, R55, R46 ;  /* 0x0000002e372e7220 */ /* 0x001fe20000400000 */
[----:B---3--:R-:W-:-:S06]  /*12d0*/  FMUL R55, R37, R38 ;  /* 0x0000002625377220 */ /* 0x008fcc0000400000 */
[----:B------:R-:W0:Y:S01]  /*12e0*/  MUFU.RCP R31, R31 ;  /* 0x0000001f001f7308 */ /* 0x000e220000001000 */
[----:B------:R-:W-:Y:S01]  /*12f0*/  FMUL R38, R4, R61 ;  /* 0x0000003d04267220 */ /* 0x000fe20000400000 */
[----:B----4-:R-:W-:-:S06]  /*1300*/  FMUL R4, R57, R2 ;  /* 0x0000000239047220 */ /* 0x010fcc0000400000 */
[----:B------:R-:W3:Y:S01]  /*1310*/  MUFU.RCP R49, R49 ;  /* 0x0000003100317308 */ /* 0x000ee20000001000 */
[----:B------:R-:W-:Y:S01]  /*1320*/  FMUL R47, R54, R47 ;  /* 0x0000002f362f7220 */ /* 0x000fe20000400000 */
[----:B------:R-:W-:-:S06]  /*1330*/  FMUL R40, R60, R41 ;  /* 0x000000293c287220 */ /* 0x000fcc0000400000 */
[----:B------:R-:W4:Y:S01]  /*1340*/  MUFU.RCP R53, R53 ;  /* 0x0000003500357308 */ /* 0x000f220000001000 */
[----:B-1----:R-:W-:-:S07]  /*1350*/  FMUL R50, R50, R45 ;  /* 0x0000002d32327220 */ /* 0x002fce0000400000 */
[----:B------:R-:W1:Y:S01]  /*1360*/  MUFU.RCP R48, R48 ;  /* 0x0000003000307308 */ /* 0x000e620000001000 */
[----:B------:R-:W-:Y:S01]  /*1370*/  FMUL R29, R29, R4 ;  /* 0x000000041d1d7220 */ /* 0x000fe20000400000 */
[----:B------:R-:W-:Y:S01]  /*1380*/  FMUL R44, R6, R47 ;  /* 0x0000002f062c7220 */ /* 0x000fe20000400000 */
[----:B------:R-:W-:Y:S01]  /*1390*/  FMUL R43, R43, R42 ;  /* 0x0000002a2b2b7220 */ /* 0x000fe20000400000 */
[----:B------:R-:W-:Y:S02]  /*13a0*/  FSEL R2, R36, 1, P6 ;  /* 0x3f80000024027808 */ /* 0x000fe40003000000 */
[C---:B--2---:R-:W-:Y:S02]  /*13b0*/  PRMT R4, R25.reuse, 0x7632, R4 ;  /* 0x0000763219047816 */ /* 0x044fe40000000004 */
[----:B------:R-:W2:Y:S01]  /*13c0*/  MUFU.RCP R56, R56 ;  /* 0x0000003800387308 */ /* 0x000ea20000001000 */
[----:B------:R-:W-:Y:S01]  /*13d0*/  SHF.L.U32 R25, R25, 0x10, RZ ;  /* 0x0000001019197819 */ /* 0x000fe200000006ff */
[----:B------:R-:W-:Y:S01]  /*13e0*/  FMUL R41, R0, R55 ;  /* 0x0000003700297220 */ /* 0x000fe20000400000 */
[----:B------:R-:W-:Y:S01]  /*13f0*/  SHF.L.U32 R6, R13, 0x10, RZ ;  /* 0x000000100d067819 */ /* 0x000fe200000006ff */
[----:B------:R-:W-:Y:S01]  /*1400*/  FMUL R40, R3, R40 ;  /* 0x0000002803287220 */ /* 0x000fe20000400000 */
[----:B------:R-:W-:Y:S01]  /*1410*/  FMUL R42, R5, R50 ;  /* 0x00000032052a7220 */ /* 0x000fe20000400000 */
[C---:B------:R-:W-:Y:S01]  /*1420*/  FSEL R0, R36.reuse, 1, P3 ;  /* 0x3f80000024007808 */ /* 0x040fe20001800000 */
[----:B0-----:R-:W-:Y:S01]  /*1430*/  FMUL R31, R31, R52 ;  /* 0x000000341f1f7220 */ /* 0x001fe20000400000 */
[----:B------:R-:W-:Y:S01]  /*1440*/  FSEL R3, R36, 1, P2 ;  /* 0x3f80000024037808 */ /* 0x000fe20001000000 */
[----:B------:R-:W-:Y:S01]  /*1450*/  FMUL R30, R30, R43 ;  /* 0x0000002b1e1e7220 */ /* 0x000fe20000400000 */
[C---:B------:R-:W-:Y:S01]  /*1460*/  PRMT R45, R26.reuse, 0x7632, R45 ;  /* 0x000076321a2d7816 */ /* 0x040fe2000000002d */
[----:B---3--:R-:W-:Y:S01]  /*1470*/  FMUL R43, R49, R2 ;  /* 0x00000002312b7220 */ /* 0x008fe20000400000 */
[----:B------:R-:W-:-:S02]  /*1480*/  SHF.L.U32 R26, R26, 0x10, RZ ;  /* 0x000000101a1a7819 */ /* 0x000fc400000006ff */
[----:B------:R-:W-:Y:S01]  /*1490*/  SHF.L.U32 R5, R14, 0x10, RZ ;  /* 0x000000100e057819 */ /* 0x000fe200000006ff */
[----:B------:R-:W-:Y:S01]  /*14a0*/  FMUL R37, R7, R46 ;  /* 0x0000002e07257220 */ /* 0x000fe20000400000 */
[----:B------:R-:W-:Y:S01]  /*14b0*/  PRMT R2, R24, 0x7632, R2 ;  /* 0x0000763218027816 */ /* 0x000fe20000000002 */
[----:B------:R-:W-:Y:S01]  /*14c0*/  FADD R6, R6, R25 ;  /* 0x0000001906067221 */ /* 0x000fe20000000000 */
[----:B------:R-:W-:Y:S01]  /*14d0*/  SHF.L.U32 R24, R24, 0x10, RZ ;  /* 0x0000001018187819 */ /* 0x000fe200000006ff */
[----:B----4-:R-:W-:Y:S01]  /*14e0*/  FMUL R0, R53, R0 ;  /* 0x0000000035007220 */ /* 0x010fe20000400000 */
[----:B------:R-:W-:Y:S01]  /*14f0*/  SHF.L.U32 R7, R12, 0x10, RZ ;  /* 0x000000100c077819 */ /* 0x000fe200000006ff */
[----:B-1----:R-:W-:Y:S01]  /*1500*/  FMUL R48, R48, R3 ;  /* 0x0000000330307220 */ /* 0x002fe20000400000 */
[----:B------:R-:W-:Y:S01]  /*1510*/  FMUL R31, R8, R31 ;  /* 0x0000001f081f7220 */ /* 0x000fe20000400000 */
[----:B------:R-:W-:Y:S01]  /*1520*/  FADD R5, R5, R26 ;  /* 0x0000001a05057221 */ /* 0x000fe20000000000 */
[----:B------:R-:W-:Y:S01]  /*1530*/  PRMT R3, R13, 0x7632, R3 ;  /* 0x000076320d037816 */ /* 0x000fe20000000003 */
[----:B------:R-:W-:Y:S01]  /*1540*/  FFMA R26, R6, -1.7020000219345092773, RZ ;  /* 0xbfd9db23061a7823 */ /* 0x000fe200000000ff */
[----:B------:R-:W-:Y:S01]  /*1550*/  FMUL R43, R10, R43 ;  /* 0x0000002b0a2b7220 */ /* 0x000fe20000400000 */
[----:B------:R-:W-:Y:S01]  /*1560*/  FMUL R9, R9, R0 ;  /* 0x0000000009097220 */ /* 0x000fe20000400000 */
[----:B------:R-:W-:Y:S01]  /*1570*/  FMUL R8, R11, R48 ;  /* 0x000000300b087220 */ /* 0x000fe20000400000 */
[----:B------:R-:W-:Y:S01]  /*1580*/  PRMT R10, R27, 0x7632, R10 ;  /* 0x000076321b0a7816 */ /* 0x000fe2000000000a */
[----:B------:R-:W-:Y:S01]  /*1590*/  FADD R7, R7, R24 ;  /* 0x0000001807077221 */ /* 0x000fe20000000000 */
[----:B------:R-:W-:-:S02]  /*15a0*/  SHF.L.U32 R46, R27, 0x10, RZ ;  /* 0x000000101b2e7819 */ /* 0x000fc400000006ff */
[----:B------:R-:W-:Y:S02]  /*15b0*/  PRMT R13, R14, 0x7632, R13 ;  /* 0x000076320e0d7816 */ /* 0x000fe4000000000d */
[----:B------:R-:W-:Y:S02]  /*15c0*/  PRMT R0, R12, 0x7632, R0 ;  /* 0x000076320c007816 */ /* 0x000fe40000000000 */
[C---:B------:R-:W-:Y:S02]  /*15d0*/  PRMT R11, R15.reuse, 0x7632, R11 ;  /* 0x000076320f0b7816 */ /* 0x040fe4000000000b */
[----:B------:R-:W-:Y:S02]  /*15e0*/  SHF.L.U32 R27, R15, 0x10, RZ ;  /* 0x000000100f1b7819 */ /* 0x000fe400000006ff */
[----:B------:R-:W-:Y:S01]  /*15f0*/  F2FP.BF16.PACK_AB R24, R31, R42 ;  /* 0x0000002a1f18723e */ /* 0x000fe200000010ff */
[----:B------:R-:W-:Y:S01]  /*1600*/  FMUL R31, R26, 1.4426950216293334961 ;  /* 0x3fb8aa3b1a1f7820 */ /* 0x000fe20000400000 */
[----:B------:R-:W-:-:S02]  /*1610*/  SHF.L.U32 R12, R3, 0x10, RZ ;  /* 0x00000010030c7819 */ /* 0x000fc400000006ff */
[----:B------:R-:W-:Y:S01]  /*1620*/  SHF.L.U32 R15, R4, 0x10, RZ ;  /* 0x00000010040f7819 */ /* 0x000fe200000006ff */
[----:B--2---:R-:W-:Y:S01]  /*1630*/  FMUL R51, R56, R51 ;  /* 0x0000003338337220 */ /* 0x004fe20000400000 */
[----:B------:R-:W-:Y:S01]  /*1640*/  SHF.L.U32 R14, R13, 0x10, RZ ;  /* 0x000000100d0e7819 */ /* 0x000fe200000006ff */
[----:B------:R-:W-:Y:S01]  /*1650*/  FFMA R13, R7, -1.7020000219345092773, RZ ;  /* 0xbfd9db23070d7823 */ /* 0x000fe200000000ff */
[----:B------:R-:W-:Y:S01]  /*1660*/  SHF.L.U32 R3, R2, 0x10, RZ ;  /* 0x0000001002037819 */ /* 0x000fe200000006ff */
[----:B------:R-:W-:Y:S01]  /*1670*/  FADD R2, R12, R15 ;  /* 0x0000000f0c027221 */ /* 0x000fe20000000000 */
[----:B------:R-:W-:Y:S01]  /*1680*/  FSETP.GEU.AND P2, PT, R31, -126, PT ;  /* 0xc2fc00001f00780b */ /* 0x000fe20003f4e000 */
[----:B------:R-:W-:Y:S01]  /*1690*/  FMUL R28, R28, R51 ;  /* 0x000000331c1c7220 */ /* 0x000fe20000400000 */
[----:B------:R-:W-:Y:S01]  /*16a0*/  F2FP.BF16.PACK_AB R12, R41, R32 ;  /* 0x00000020290c723e */ /* 0x000fe200000010ff */
[----:B------:R-:W-:Y:S01]  /*16b0*/  FMUL R32, R13, 1.4426950216293334961 ;  /* 0x3fb8aa3b0d207820 */ /* 0x000fe20000400000 */
[----:B------:R-:W-:-:S02]  /*16c0*/  SHF.L.U32 R0, R0, 0x10, RZ ;  /* 0x0000001000007819 */ /* 0x000fc400000006ff */
[----:B------:R-:W-:Y:S02]  /*16d0*/  SHF.L.U32 R45, R45, 0x10, RZ ;  /* 0x000000102d2d7819 */ /* 0x000fe400000006ff */
[----:B------:R-:W-:Y:S01]  /*16e0*/  F2FP.BF16.PACK_AB R25, R9, R28 ;  /* 0x0000001c0919723e */ /* 0x000fe200000010ff */
[----:B------:R-:W-:Y:S01]  /*16f0*/  FFMA R9, R5, -1.7020000219345092773, RZ ;  /* 0xbfd9db2305097823 */ /* 0x000fe200000000ff */
[----:B------:R-:W-:Y:S01]  /*1700*/  FSETP.GEU.AND P3, PT, R32, -126, PT ;  /* 0xc2fc00002000780b */ /* 0x000fe20003f6e000 */
[----:B------:R-:W-:Y:S01]  /*1710*/  FADD R3, R0, R3 ;  /* 0x0000000300037221 */ /* 0x000fe20000000000 */
[----:B------:R-:W-:Y:S01]  /*1720*/  FADD R0, R14, R45 ;  /* 0x0000002d0e007221 */ /* 0x000fe20000000000 */
[----:B------:R-:W-:Y:S01]  /*1730*/  F2FP.BF16.PACK_AB R13, R38, R33 ;  /* 0x00000021260d723e */ /* 0x000fe200000010ff */
[----:B------:R-:W-:Y:S01]  /*1740*/  FMUL R38, R9, 1.4426950216293334961 ;  /* 0x3fb8aa3b09267820 */ /* 0x000fe20000400000 */
[----:B------:R-:W-:Y:S02]  /*1750*/  F2FP.BF16.PACK_AB R14, R40, R39 ;  /* 0x00000027280e723e */ /* 0x000fe400000010ff */
[----:B------:R-:W-:Y:S01]  /*1760*/  F2FP.BF16.PACK_AB R15, R44, R37 ;  /* 0x000000252c0f723e */ /* 0x000fe200000010ff */
[----:B------:R-:W-:Y:S01]  /*1770*/  @!P2 FMUL R31, R31, 0.5 ;  /* 0x3f0000001f1fa820 */ /* 0x000fe20000400000 */
[----:B------:R-:W-:-:S03]  /*1780*/  FADD R4, R27, R46 ;  /* 0x0000002e1b047221 */ /* 0x000fc60000000000 */
[----:B------:R0:W-:Y:S01]  /*1790*/  @!P5 STG.E.128 [R34.64], R12 ;  /* 0x0000000c2200d986 */ /* 0x0001e2000c101d04 */
[----:B------:R-:W-:Y:S01]  /*17a0*/  FSETP.GEU.AND P5, PT, R38, -126, PT ;  /* 0xc2fc00002600780b */ /* 0x000fe20003fae000 */
[----:B------:R-:W-:Y:S01]  /*17b0*/  @!P3 FMUL R32, R32, 0.5 ;  /* 0x3f0000002020b820 */ /* 0x000fe20000400000 */
[----:B------:R-:W-:Y:S02]  /*17c0*/  SHF.L.U32 R11, R11, 0x10, RZ ;  /* 0x000000100b0b7819 */ /* 0x000fe400000006ff */
[----:B------:R-:W-:Y:S01]  /*17d0*/  SHF.L.U32 R10, R10, 0x10, RZ ;  /* 0x000000100a0a7819 */ /* 0x000fe200000006ff */
[----:B------:R-:W-:Y:S01]  /*17e0*/  FFMA R9, R4, -1.7020000219345092773, RZ ;  /* 0xbfd9db2304097823 */ /* 0x000fe200000000ff */
[----:B------:R-:W-:Y:S01]  /*17f0*/  F2FP.BF16.PACK_AB R27, R8, R29 ;  /* 0x0000001d081b723e */ /* 0x000fe200000010ff */
[----:B------:R-:W-:Y:S01]  /*1800*/  MUFU.EX2 R28, R32 ;  /* 0x00000020001c7308 */ /* 0x000fe20000000800 */
[----:B------:R-:W-:Y:S01]  /*1810*/  F2FP.BF16.PACK_AB R26, R43, R30 ;  /* 0x0000001e2b1a723e */ /* 0x000fe200000010ff */
[----:B------:R-:W-:-:S06]  /*1820*/  FADD R8, R11, R10 ;  /* 0x0000000a0b087221 */ /* 0x000fcc0000000000 */
[----:B0-----:R-:W0:Y:S01]  /*1830*/  MUFU.EX2 R15, R31 ;  /* 0x0000001f000f7308 */ /* 0x001e220000000800 */
[----:B------:R-:W-:Y:S01]  /*1840*/  FMUL R11, R9, 1.4426950216293334961 ;  /* 0x3fb8aa3b090b7820 */ /* 0x000fe20000400000 */
[----:B------:R-:W-:Y:S01]  /*1850*/  FFMA R10, R2, -1.7020000219345092773, RZ ;  /* 0xbfd9db23020a7823 */ /* 0x000fe200000000ff */
[----:B------:R1:W-:Y:S01]  /*1860*/  @!P4 STG.E.128 [R34.64+0x400], R24 ;  /* 0x000400182200c986 */ /* 0x0003e2000c101d04 */
[----:B------:R-:W-:Y:S02]  /*1870*/  @!P5 FMUL R38, R38, 0.5 ;  /* 0x3f0000002626d820 */ /* 0x000fe40000400000 */
[----:B------:R-:W-:Y:S01]  /*1880*/  FMUL R37, R10, 1.4426950216293334961 ;  /* 0x3fb8aa3b0a257820 */ /* 0x000fe20000400000 */
[----:B------:R-:W-:Y:S01]  /*1890*/  FSETP.GEU.AND P4, PT, R11, -126, PT ;  /* 0xc2fc00000b00780b */ /* 0x000fe20003f8e000 */
[----:B------:R-:W-:Y:S02]  /*18a0*/  FFMA R9, R3, -1.7020000219345092773, RZ ;  /* 0xbfd9db2303097823 */ /* 0x000fe400000000ff */
[----:B------:R-:W2:Y:S02]  /*18b0*/  MUFU.EX2 R38, R38 ;  /* 0x0000002600267308 */ /* 0x000ea40000000800 */
[----:B------:R-:W-:Y:S01]  /*18c0*/  FMUL R9, R9, 1.4426950216293334961 ;  /* 0x3fb8aa3b09097820 */ /* 0x000fe20000400000 */
[----:B0-----:R-:W-:Y:S01]  /*18d0*/  @!P2 FMUL R15, R15, R15 ;  /* 0x0000000f0f0fa220 */ /* 0x001fe20000400000 */
[----:B------:R-:W-:Y:S01]  /*18e0*/  FSETP.GEU.AND P2, PT, R37, -126, PT ;  /* 0xc2fc00002500780b */ /* 0x000fe20003f4e000 */
[----:B------:R-:W-:-:S02]  /*18f0*/  @!P3 FMUL R28, R28, R28 ;  /* 0x0000001c1c1cb220 */ /* 0x000fc40000400000 */
[----:B------:R-:W-:-:S03]  /*1900*/  FSETP.GEU.AND P3, PT, R9, -126, PT ;  /* 0xc2fc00000900780b */ /* 0x000fc60003f6e000 */
[----:B------:R-:W-:Y:S01]  /*1910*/  @!P4 FMUL R11, R11, 0.5 ;  /* 0x3f0000000b0bc820 */ /* 0x000fe20000400000 */
[----:B------:R-:W-:Y:S01]  /*1920*/  FFMA R10, R0, -1.7020000219345092773, RZ ;  /* 0xbfd9db23000a7823 */ /* 0x000fe200000000ff */
[C---:B-----5:R-:W-:Y:S02]  /*1930*/  PRMT R14, R18.reuse, 0x7632, R14 ;  /* 0x00007632120e7816 */ /* 0x060fe4000000000e */
[----:B-1----:R-:W-:Y:S01]  /*1940*/  SHF.L.U32 R25, R18, 0x10, RZ ;  /* 0x0000001012197819 */ /* 0x002fe200000006ff */
[----:B------:R-:W0:Y:S01]  /*1950*/  MUFU.EX2 R24, R11 ;  /* 0x0000000b00187308 */ /* 0x000e220000000800 */
[----:B------:R-:W-:Y:S01]  /*1960*/  FMUL R18, R10, 1.4426950216293334961 ;  /* 0x3fb8aa3b0a127820 */ /* 0x000fe20000400000 */
[----:B------:R-:W-:Y:S01]  /*1970*/  @!P2 FMUL R37, R37, 0.5 ;  /* 0x3f0000002525a820 */ /* 0x000fe20000400000 */
[----:B--2---:R-:W-:Y:S01]  /*1980*/  @!P5 FMUL R38, R38, R38 ;  /* 0x000000262626d220 */ /* 0x004fe20000400000 */
[----:B------:R-:W-:Y:S02]  /*1990*/  SHF.L.U32 R30, R16, 0x10, RZ ;  /* 0x00000010101e7819 */ /* 0x000fe400000006ff */
[----:B------:R-:W-:-:S02]  /*19a0*/  SHF.L.U32 R13, R20, 0x10, RZ ;  /* 0x00000010140d7819 */ /* 0x000fc400000006ff */
[----:B------:R-:W-:Y:S01]  /*19b0*/  FSETP.GEU.AND P5, PT, R18, -126, PT ;  /* 0xc2fc00001200780b */ /* 0x000fe20003fae000 */
[----:B------:R-:W1:Y:S01]  /*19c0*/  MUFU.EX2 R37, R37 ;  /* 0x0000002500257308 */ /* 0x000e620000000800 */
[----:B------:R-:W-:Y:S01]  /*19d0*/  @!P3 FMUL R9, R9, 0.5 ;  /* 0x3f0000000909b820 */ /* 0x000fe20000400000 */
[----:B------:R-:W-:Y:S01]  /*19e0*/  PRMT R39, R22, 0x7632, R39 ;  /* 0x0000763216277816 */ /* 0x000fe20000000027 */
[----:B------:R-:W-:Y:S01]  /*19f0*/  FFMA R10, R8, -1.7020000219345092773, RZ ;  /* 0xbfd9db23080a7823 */ /* 0x000fe200000000ff */
[----:B------:R-:W-:Y:S02]  /*1a00*/  PRMT R12, R20, 0x7632, R12 ;  /* 0x00007632140c7816 */ /* 0x000fe4000000000c */
[----:B------:R-:W-:Y:S01]  /*1a10*/  SHF.L.U32 R22, R22, 0x10, RZ ;  /* 0x0000001016167819 */ /* 0x000fe200000006ff */
[----:B------:R-:W-:Y:S01]  /*1a20*/  FADD R13, R13, R30 ;  /* 0x0000001e0d0d7221 */ /* 0x000fe20000000000 */
[----:B------:R-:W-:Y:S01]  /*1a30*/  PRMT R29, R16, 0x7632, R29 ;  /* 0x00007632101d7816 */ /* 0x000fe2000000001d */
[----:B------:R2:W3:Y:S01]  /*1a40*/  MUFU.EX2 R31, R9 ;  /* 0x00000009001f7308 */ /* 0x0004e20000000800 */
[----:B------:R-:W-:-:S02]  /*1a50*/  PRMT R16, R17, 0x7632, R16 ;  /* 0x0000763211107816 */ /* 0x000fc40000000010 */
[----:B------:R-:W-:Y:S02]  /*1a60*/  SHF.L.U32 R40, R17, 0x10, RZ ;  /* 0x0000001011287819 */ /* 0x000fe400000006ff */
[C---:B------:R-:W-:Y:S02]  /*1a70*/  PRMT R17, R19.reuse, 0x7632, R17 ;  /* 0x0000763213117816 */ /* 0x040fe40000000011 */
[----:B------:R-:W-:Y:S01]  /*1a80*/  SHF.L.U32 R32, R19, 0x10, RZ ;  /* 0x0000001013207819 */ /* 0x000fe200000006ff */
[----:B------:R-:W-:Y:S01]  /*1a90*/  FMUL R19, R10, 1.4426950216293334961 ;  /* 0x3fb8aa3b0a137820 */ /* 0x000fe20000400000 */
[----:B--2---:R-:W-:Y:S01]  /*1aa0*/  SHF.L.U32 R9, R12, 0x10, RZ ;  /* 0x000000100c097819 */ /* 0x004fe200000006ff */
[----:B------:R-:W-:Y:S01]  /*1ab0*/  FADD R12, R22, R25 ;  /* 0x00000019160c7221 */ /* 0x000fe20000000000 */
[----:B------:R-:W-:Y:S01]  /*1ac0*/  FFMA R22, R13, -1.7020000219345092773, RZ ;  /* 0xbfd9db230d167823 */ /* 0x000fe200000000ff */
[C---:B------:R-:W-:Y:S01]  /*1ad0*/  PRMT R26, R21.reuse, 0x7632, R26 ;  /* 0x00007632151a7816 */ /* 0x040fe2000000001a */
[----:B0-----:R-:W-:Y:S01]  /*1ae0*/  @!P4 FMUL R24, R24, R24 ;  /* 0x000000181818c220 */ /* 0x001fe20000400000 */
[----:B------:R-:W-:Y:S01]  /*1af0*/  SHF.L.U32 R21, R21, 0x10, RZ ;  /* 0x0000001015157819 */ /* 0x000fe200000006ff */
[----:B------:R-:W-:Y:S01]  /*1b00*/  @!P5 FMUL R18, R18, 0.5 ;  /* 0x3f0000001212d820 */ /* 0x000fe20000400000 */
[----:B------:R-:W-:-:S02]  /*1b10*/  FSETP.GEU.AND P4, PT, R19, -126, PT ;  /* 0xc2fc00001300780b */ /* 0x000fc40003f8e000 */
[----:B------:R-:W-:Y:S01]  /*1b20*/  SHF.L.U32 R41, R16, 0x10, RZ ;  /* 0x0000001010297819 */ /* 0x000fe200000006ff */
[----:B------:R-:W-:Y:S01]  /*1b30*/  FMUL R16, R22, 1.4426950216293334961 ;  /* 0x3fb8aa3b16107820 */ /* 0x000fe20000400000 */
[----:B------:R-:W-:Y:S01]  /*1b40*/  FADD R10, R21, R40 ;  /* 0x00000028150a7221 */ /* 0x000fe20000000000 */
[----:B-1----:R-:W-:Y:S01]  /*1b50*/  @!P2 FMUL R37, R37, R37 ;  /* 0x000000252525a220 */ /* 0x002fe20000400000 */
[----:B------:R-:W-:Y:S01]  /*1b60*/  FADD R21, R28, 1 ;  /* 0x3f8000001c157421 */ /* 0x000fe20000000000 */
[----:B------:R-:W0:Y:S01]  /*1b70*/  MUFU.EX2 R18, R18 ;  /* 0x0000001200127308 */ /* 0x000e220000000800 */
[----:B------:R-:W-:Y:S01]  /*1b80*/  FSETP.GEU.AND P2, PT, R16, -126, PT ;  /* 0xc2fc00001000780b */ /* 0x000fe20003f4e000 */
[----:B---3--:R-:W-:Y:S02]  /*1b90*/  @!P3 FMUL R31, R31, R31 ;  /* 0x0000001f1f1fb220 */ /* 0x008fe40000400000 */
[----:B------:R-:W-:Y:S02]  /*1ba0*/  FSETP.GT.AND P3, PT, R21, 8.50705917302346158658e+37, PT ;  /* 0x7e8000001500780b */ /* 0x000fe40003f64000 */
[----:B------:R-:W-:Y:S01]  /*1bb0*/  @!P4 FMUL R19, R19, 0.5 ;  /* 0x3f0000001313c820 */ /* 0x000fe20000400000 */
[----:B------:R-:W-:-:S02]  /*1bc0*/  PRMT R27, R23, 0x7632, R27 ;  /* 0x00007632171b7816 */ /* 0x000fc4000000001b */
[----:B------:R-:W-:Y:S01]  /*1bd0*/  SHF.L.U32 R11, R23, 0x10, RZ ;  /* 0x00000010170b7819 */ /* 0x000fe200000006ff */
[----:B------:R-:W-:Y:S01]  /*1be0*/  FADD R23, R15, 1 ;  /* 0x3f8000000f177421 */ /* 0x000fe20000000000 */
[----:B------:R-:W-:Y:S01]  /*1bf0*/  FADD R24, R24, 1 ;  /* 0x3f80000018187421 */ /* 0x000fe20000000000 */
[----:B------:R-:W1:Y:S02]  /*1c00*/  MUFU.EX2 R19, R19 ;  /* 0x0000001300137308 */ /* 0x000e640000000800 */
[----:B------:R-:W-:Y:S01]  /*1c10*/  @!P2 FMUL R16, R16, 0.5 ;  /* 0x3f0000001010a820 */ /* 0x000fe20000400000 */
[----:B------:R-:W-:Y:S01]  /*1c20*/  SHF.L.U32 R20, R29, 0x10, RZ ;  /* 0x000000101d147819 */ /* 0x000fe200000006ff */
[----:B0-----:R-:W-:Y:S01]  /*1c30*/  @!P5 FMUL R18, R18, R18 ;  /* 0x000000121212d220 */ /* 0x001fe20000400000 */
[----:B------:R-:W-:Y:S01]  /*1c40*/  FSETP.GT.AND P5, PT, R23, 8.50705917302346158658e+37, PT ;  /* 0x7e8000001700780b */ /* 0x000fe20003fa4000 */
[----:B------:R-:W-:Y:S01]  /*1c50*/  @P3 FMUL R21, R21, 0.25 ;  /* 0x3e80000015153820 */ /* 0x000fe20000400000 */
[----:B------:R-:W-:Y:S01]  /*1c60*/  FSEL R29, R36, 1, P3 ;  /* 0x3f800000241d7808 */ /* 0x000fe20001800000 */
[----:B------:R-:W0:Y:S01]  /*1c70*/  MUFU.EX2 R16, R16 ;  /* 0x0000001000107308 */ /* 0x000e220000000800 */
[----:B------:R-:W-:Y:S01]  /*1c80*/  FSETP.GT.AND P3, PT, R24, 8.50705917302346158658e+37, PT ;  /* 0x7e8000001800780b */ /* 0x000fe20003f64000 */
[----:B------:R-:W-:Y:S01]  /*1c90*/  FADD R9, R9, R20 ;  /* 0x0000001409097221 */ /* 0x000fe20000000000 */
[----:B------:R-:W-:Y:S01]  /*1ca0*/  SHF.L.U32 R44, R14, 0x10, RZ ;  /* 0x000000100e2c7819 */ /* 0x000fe200000006ff */
[----:B------:R-:W-:-:S02]  /*1cb0*/  FADD R38, R38, 1 ;  /* 0x3f80000026267421 */ /* 0x000fc40000000000 */
[----:B------:R-:W-:Y:S01]  /*1cc0*/  FFMA R14, R9, -1.7020000219345092773, RZ ;  /* 0xbfd9db23090e7823 */ /* 0x000fe200000000ff */
[----:B------:R-:W-:Y:S01]  /*1cd0*/  FADD R31, R31, 1 ;  /* 0x3f8000001f1f7421 */ /* 0x000fe20000000000 */
[----:B------:R-:W-:Y:S01]  /*1ce0*/  FFMA R15, R10, -1.7020000219345092773, RZ ;  /* 0xbfd9db230a0f7823 */ /* 0x000fe200000000ff */
[----:B-1----:R-:W-:Y:S01]  /*1cf0*/  @!P4 FMUL R19, R19, R19 ;  /* 0x000000131313c220 */ /* 0x002fe20000400000 */
[----:B------:R-:W-:Y:S01]  /*1d00*/  FMUL R40, R14, 1.4426950216293334961 ;  /* 0x3fb8aa3b0e287820 */ /* 0x000fe20000400000 */
[----:B------:R-:W-:Y:S01]  /*1d10*/  FSETP.GT.AND P4, PT, R38, 8.50705917302346158658e+37, PT ;  /* 0x7e8000002600780b */ /* 0x000fe20003f84000 */
[----:B------:R-:W-:Y:S01]  /*1d20*/  @P5 FMUL R23, R23, 0.25 ;  /* 0x3e80000017175820 */ /* 0x000fe20000400000 */
[----:B------:R-:W-:Y:S01]  /*1d30*/  SHF.L.U32 R20, R27, 0x10, RZ ;  /* 0x000000101b147819 */ /* 0x000fe200000006ff */
[----:B------:R-:W-:Y:S01]  /*1d40*/  FMUL R42, R15, 1.4426950216293334961 ;  /* 0x3fb8aa3b0f2a7820 */ /* 0x000fe20000400000 */
[----:B------:R-:W-:Y:S01]  /*1d50*/  FSEL R28, R36, 1, P5 ;  /* 0x3f800000241c7808 */ /* 0x000fe20002800000 */
[----:B------:R-:W-:Y:S01]  /*1d60*/  @P3 FMUL R24, R24, 0.25 ;  /* 0x3e80000018183820 */ /* 0x000fe20000400000 */
[----:B------:R-:W-:-:S02]  /*1d70*/  FSETP.GT.AND P5, PT, R31, 8.50705917302346158658e+37, PT ;  /* 0x7e8000001f00780b */ /* 0x000fc40003fa4000 */
[----:B------:R-:W-:Y:S02]  /*1d80*/  FSEL R27, R36, 1, P3 ;  /* 0x3f800000241b7808 */ /* 0x000fe40001800000 */
[----:B------:R-:W-:Y:S01]  /*1d90*/  FSETP.GEU.AND P3, PT, R40, -126, PT ;  /* 0xc2fc00002800780b */ /* 0x000fe20003f6e000 */
[----:B0-----:R-:W-:Y:S01]  /*1da0*/  @!P2 FMUL R16, R16, R16 ;  /* 0x000000101010a220 */ /* 0x001fe20000400000 */
[----:B------:R-:W-:Y:S01]  /*1db0*/  FSETP.GEU.AND P2, PT, R42, -126, PT ;  /* 0xc2fc00002a00780b */ /* 0x000fe20003f4e000 */
[----:B------:R-:W-:Y:S01]  /*1dc0*/  FADD R37, R37, 1 ;  /* 0x3f80000025257421 */ /* 0x000fe20000000000 */
[----:B------:R-:W-:Y:S01]  /*1dd0*/  FADD R11, R11, R32 ;  /* 0x000000200b0b7221 */ /* 0x000fe20000000000 */
[----:B------:R-:W-:Y:S01]  /*1de0*/  FADD R32, R19, 1 ;  /* 0x3f80000013207421 */ /* 0x000fe20000000000 */
[----:B------:R-:W-:Y:S01]  /*1df0*/  @P4 FMUL R38, R38, 0.25 ;  /* 0x3e80000026264820 */ /* 0x000fe20000400000 */
[----:B------:R-:W-:Y:S01]  /*1e00*/  FSEL R30, R36, 1, P4 ;  /* 0x3f800000241e7808 */ /* 0x000fe20002000000 */
[----:B------:R-:W-:Y:S01]  /*1e10*/  FADD R33, R18, 1 ;  /* 0x3f80000012217421 */ /* 0x000fe20000000000 */
[----:B------:R-:W-:Y:S01]  /*1e20*/  FSETP.GT.AND P4, PT, R37, 8.50705917302346158658e+37, PT ;  /* 0x7e8000002500780b */ /* 0x000fe20003f84000 */
[----:B------:R-:W-:Y:S01]  /*1e30*/  @P5 FMUL R31, R31, 0.25 ;  /* 0x3e8000001f1f5820 */ /* 0x000fe20000400000 */
[----:B------:R-:W-:Y:S01]  /*1e40*/  FSEL R22, R36, 1, P5 ;  /* 0x3f80000024167808 */ /* 0x000fe20002800000 */
[----:B------:R-:W-:Y:S01]  /*1e50*/  FFMA R14, R12, -1.7020000219345092773, RZ ;  /* 0xbfd9db230c0e7823 */ /* 0x000fe200000000ff */
[----:B------:R-:W-:Y:S01]  /*1e60*/  FSETP.GT.AND P5, PT, R32, 8.50705917302346158658e+37, PT ;  /* 0x7e8000002000780b */ /* 0x000fe20003fa4000 */
[----:B------:R-:W-:Y:S01]  /*1e70*/  @!P3 FMUL R40, R40, 0.5 ;  /* 0x3f0000002828b820 */ /* 0x000fe20000400000 */
[----:B------:R-:W-:Y:S01]  /*1e80*/  SHF.L.U32 R26, R26, 0x10, RZ ;  /* 0x000000101a1a7819 */ /* 0x000fe200000006ff */
[----:B------:R-:W-:Y:S01]  /*1e90*/  @!P2 FMUL R42, R42, 0.5 ;  /* 0x3f0000002a2aa820 */ /* 0x000fe20000400000 */
[----:B------:R-:W-:Y:S01]  /*1ea0*/  FSETP.GT.AND P6, PT, R33, 8.50705917302346158658e+37, PT ;  /* 0x7e8000002100780b */ /* 0x000fe20003fc4000 */
[----:B------:R-:W-:Y:S01]  /*1eb0*/  FMUL R43, R14, 1.4426950216293334961 ;  /* 0x3fb8aa3b0e2b7820 */ /* 0x000fe20000400000 */
[----:B------:R-:W-:Y:S01]  /*1ec0*/  SHF.L.U32 R39, R39, 0x10, RZ ;  /* 0x0000001027277819 */ /* 0x000fe200000006ff */
[----:B------:R-:W0:Y:S01]  /*1ed0*/  MUFU.EX2 R40, R40 ;  /* 0x0000002800287308 */ /* 0x000e220000000800 */
[----:B------:R-:W-:Y:S01]  /*1ee0*/  SHF.L.U32 R45, R17, 0x10, RZ ;  /* 0x00000010112d7819 */ /* 0x000fe200000006ff */
[----:B------:R-:W-:Y:S01]  /*1ef0*/  FADD R14, R26, R41 ;  /* 0x000000291a0e7221 */ /* 0x000fe20000000000 */
[----:B------:R-:W-:Y:S01]  /*1f00*/  FFMA R17, R11, -1.7020000219345092773, RZ ;  /* 0xbfd9db230b117823 */ /* 0x000fe200000000ff */
[----:B------:R-:W-:Y:S01]  /*1f10*/  FADD R25, R16, 1 ;  /* 0x3f80000010197421 */ /* 0x000fe20000000000 */
[----:B------:R-:W-:-:S03]  /*1f20*/  FADD R15, R39, R44 ;  /* 0x0000002c270f7221 */ /* 0x000fc60000000000 */
[----:B------:R-:W1:Y:S01]  /*1f30*/  MUFU.EX2 R26, R42 ;  /* 0x0000002a001a7308 */ /* 0x000e620000000800 */
[----:B------:R-:W-:Y:S01]  /*1f40*/  @P4 FMUL R37, R37, 0.25 ;  /* 0x3e80000025254820 */ /* 0x000fe20000400000 */
[----:B------:R-:W-:Y:S01]  /*1f50*/  FSEL R19, R36, 1, P4 ;  /* 0x3f80000024137808 */ /* 0x000fe20002000000 */
[----:B------:R-:W-:Y:S01]  /*1f60*/  FADD R16, R20, R45 ;  /* 0x0000002d14107221 */ /* 0x000fe20000000000 */
[----:B------:R-:W-:Y:S01]  /*1f70*/  FMUL R48, R17, 1.4426950216293334961 ;  /* 0x3fb8aa3b11307820 */ /* 0x000fe20000400000 */
[----:B------:R-:W-:Y:S01]  /*1f80*/  FSETP.GEU.AND P4, PT, R43, -126, PT ;  /* 0xc2fc00002b00780b */ /* 0x000fe20003f8e000 */
[----:B------:R-:W-:Y:S01]  /*1f90*/  @P5 FMUL R32, R32, 0.25 ;  /* 0x3e80000020205820 */ /* 0x000fe20000400000 */
[----:B------:R-:W-:Y:S01]  /*1fa0*/  FSEL R17, R36, 1, P5 ;  /* 0x3f80000024117808 */ /* 0x000fe20002800000 */
[----:B------:R-:W-:Y:S01]  /*1fb0*/  FFMA R39, R15, -1.7020000219345092773, RZ ;  /* 0xbfd9db230f277823 */ /* 0x000fe200000000ff */
[----:B------:R-:W-:Y:S01]  /*1fc0*/  FSETP.GT.AND P5, PT, R25, 8.50705917302346158658e+37, PT ;  /* 0x7e8000001900780b */ /* 0x000fe20003fa4000 */
[----:B------:R-:W-:Y:S01]  /*1fd0*/  FFMA R44, R16, -1.7020000219345092773, RZ ;  /* 0xbfd9db23102c7823 */ /* 0x000fe200000000ff */
[----:B------:R-:W-:Y:S01]  /*1fe0*/  @P6 FMUL R33, R33, 0.25 ;  /* 0x3e80000021216820 */ /* 0x000fe20000400000 */
[----:B------:R-:W-:Y:S01]  /*1ff0*/  FSEL R18, R36, 1, P6 ;  /* 0x3f80000024127808 */ /* 0x000fe20003000000 */
[----:B------:R-:W-:Y:S01]  /*2000*/  FMUL R41, R39, 1.4426950216293334961 ;  /* 0x3fb8aa3b27297820 */ /* 0x000fe20000400000 */
[----:B------:R-:W-:Y:S01]  /*2010*/  FSETP.GEU.AND P6, PT, R48, -126, PT ;  /* 0xc2fc00003000780b */ /* 0x000fe20003fce000 */
[----:B------:R-:W-:Y:S01]  /*2020*/  FFMA R20, R14, -1.7020000219345092773, RZ ;  /* 0xbfd9db230e147823 */ /* 0x000fe200000000ff */
[----:B------:R-:W-:Y:S01]  /*2030*/  FMUL R39, R44, 1.4426950216293334961 ;  /* 0x3fb8aa3b2c277820 */ /* 0x000fe20000400000 */
[----:B0-----:R-:W-:Y:S01]  /*2040*/  @!P3 FMUL R40, R40, R40 ;  /* 0x000000282828b220 */ /* 0x001fe20000400000 */
[----:B------:R-:W-:Y:S01]  /*2050*/  FSETP.GEU.AND P3, PT, R41, -126, PT ;  /* 0xc2fc00002900780b */ /* 0x000fe20003f6e000 */
[----:B------:R-:W-:Y:S01]  /*2060*/  FMUL R46, R20, 1.4426950216293334961 ;  /* 0x3fb8aa3b142e7820 */ /* 0x000fe20000400000 */
[----:B-1----:R-:W-:Y:S01]  /*2070*/  @!P2 FMUL R26, R26, R26 ;  /* 0x0000001a1a1aa220 */ /* 0x002fe20000400000 */
[----:B------:R-:W-:Y:S01]  /*2080*/  FSETP.GEU.AND P2, PT, R39, -126, PT ;  /* 0xc2fc00002700780b */ /* 0x000fe20003f4e000 */
[----:B------:R-:W-:Y:S01]  /*2090*/  @!P4 FMUL R43, R43, 0.5 ;  /* 0x3f0000002b2bc820 */ /* 0x000fe20000400000 */
[----:B------:R-:W-:Y:S01]  /*20a0*/  @P5 FMUL R25, R25, 0.25 ;  /* 0x3e80000019195820 */ /* 0x000fe20000400000 */
[----:B------:R-:W-:-:S02]  /*20b0*/  FSEL R20, R36, 1, P5 ;  /* 0x3f80000024147808 */ /* 0x000fc40002800000 */
[----:B------:R-:W-:Y:S01]  /*20c0*/  FSETP.GEU.AND P5, PT, R46, -126, PT ;  /* 0xc2fc00002e00780b */ /* 0x000fe20003fae000 */
[----:B------:R-:W0:Y:S01]  /*20d0*/  MUFU.EX2 R47, R43 ;  /* 0x0000002b002f7308 */ /* 0x000e220000000800 */
[----:B------:R-:W-:-:S03]  /*20e0*/  @!P6 FMUL R48, R48, 0.5 ;  /* 0x3f0000003030e820 */ /* 0x000fc60000400000 */
[----:B------:R-:W-:-:S03]  /*20f0*/  @!P3 FMUL R41, R41, 0.5 ;  /* 0x3f0000002929b820 */ /* 0x000fc60000400000 */
[----:B------:R-:W-:Y:S01]  /*2100*/  @!P2 FMUL R39, R39, 0.5 ;  /* 0x3f0000002727a820 */ /* 0x000fe20000400000 */
[----:B------:R-:W1:Y:S04]  /*2110*/  MUFU.EX2 R48, R48 ;  /* 0x0000003000307308 */ /* 0x000e680000000800 */
[----:B------:R-:W-:-:S04]  /*2120*/  @!P5 FMUL R46, R46, 0.5 ;  /* 0x3f0000002e2ed820 */ /* 0x000fc80000400000 */
[----:B------:R-:W2:Y:S01]  /*2130*/  MUFU.EX2 R41, R41 ;  /* 0x0000002900297308 */ /* 0x000ea20000000800 */
[----:B0-----:R-:W-:-:S07]  /*2140*/  @!P4 FMUL R47, R47, R47 ;  /* 0x0000002f2f2fc220 */ /* 0x001fce0000400000 */
[----:B------:R-:W0:Y:S01]  /*2150*/  MUFU.EX2 R39, R39 ;  /* 0x0000002700277308 */ /* 0x000e220000000800 */
[----:B------:R-:W-:Y:S01]  /*2160*/  FADD R47, R47, 1 ;  /* 0x3f8000002f2f7421 */ /* 0x000fe20000000000 */
[----:B------:R-:W-:-:S06]  /*2170*/  FADD R26, R26, 1 ;  /* 0x3f8000001a1a7421 */ /* 0x000fcc0000000000 */
[----:B------:R-:W3:Y:S01]  /*2180*/  MUFU.EX2 R42, R46 ;  /* 0x0000002e002a7308 */ /* 0x000ee20000000800 */
[----:B-1----:R-:W-:-:S07]  /*2190*/  @!P6 FMUL R48, R48, R48 ;  /* 0x000000303030e220 */ /* 0x002fce0000400000 */
[----:B------:R-:W1:Y:S01]  /*21a0*/  MUFU.RCP R44, R21 ;  /* 0x00000015002c7308 */ /* 0x000e620000001000 */
[----:B------:R-:W-:Y:S02]  /*21b0*/  FSETP.GT.AND P6, PT, R47, 8.50705917302346158658e+37, PT ;  /* 0x7e8000002f00780b */ /* 0x000fe40003fc4000 */
[----:B------:R-:W-:Y:S01]  /*21c0*/  FSETP.GT.AND P4, PT, R26, 8.50705917302346158658e+37, PT ;  /* 0x7e8000001a00780b */ /* 0x000fe20003f84000 */
[----:B--2---:R-:W-:Y:S01]  /*21d0*/  @!P3 FMUL R41, R41, R41 ;  /* 0x000000292929b220 */ /* 0x004fe20000400000 */
[----:B0-----:R-:W-:Y:S01]  /*21e0*/  @!P2 FMUL R39, R39, R39 ;  /* 0x000000272727a220 */ /* 0x001fe20000400000 */
[----:B---3--:R-:W-:Y:S02]  /*21f0*/  @!P5 FMUL R42, R42, R42 ;  /* 0x0000002a2a2ad220 */ /* 0x008fe40000400000 */
[----:B------:R-:W-:Y:S01]  /*2200*/  FADD R41, R41, 1 ;  /* 0x3f80000029297421 */ /* 0x000fe20000000000 */
[----:B------:R-:W-:Y:S01]  /*2210*/  FADD R39, R39, 1 ;  /* 0x3f80000027277421 */ /* 0x000fe20000000000 */
[----:B------:R-:W-:Y:S01]  /*2220*/  FADD R48, R48, 1 ;  /* 0x3f80000030307421 */ /* 0x000fe20000000000 */
[----:B------:R-:W-:Y:S01]  /*2230*/  FADD R40, R40, 1 ;  /* 0x3f80000028287421 */ /* 0x000fe20000000000 */
[----:B------:R-:W-:Y:S01]  /*2240*/  FADD R42, R42, 1 ;  /* 0x3f8000002a2a7421 */ /* 0x000fe20000000000 */
[----:B-1----:R-:W-:Y:S01]  /*2250*/  FMUL R44, R44, R29 ;  /* 0x0000001d2c2c7220 */ /* 0x002fe20000400000 */
[----:B------:R-:W-:Y:S01]  /*2260*/  @P6 FMUL R47, R47, 0.25 ;  /* 0x3e8000002f2f6820 */ /* 0x000fe20000400000 */
[----:B------:R-:W-:-:S02]  /*2270*/  FSETP.GT.AND P2, PT, R41, 8.50705917302346158658e+37, PT ;  /* 0x7e8000002900780b */ /* 0x000fc40003f44000 */
[----:B------:R-:W-:Y:S01]  /*2280*/  FMUL R7, R7, R44 ;  /* 0x0000002c07077220 */ /* 0x000fe20000400000 */
[----:B------:R-:W-:Y:S01]  /*2290*/  FSEL R44, R36, 1, P6 ;  /* 0x3f800000242c7808 */ /* 0x000fe20003000000 */
[----:B------:R-:W-:Y:S01]  /*22a0*/  @P4 FMUL R26, R26, 0.25 ;  /* 0x3e8000001a1a4820 */ /* 0x000fe20000400000 */
[----:B------:R-:W-:Y:S01]  /*22b0*/  FSETP.GT.AND P6, PT, R39, 8.50705917302346158658e+37, PT ;  /* 0x7e8000002700780b */ /* 0x000fe20003fc4000 */
[----:B------:R-:W0:Y:S01]  /*22c0*/  MUFU.RCP R45, R23 ;  /* 0x00000017002d7308 */ /* 0x000e220000001000 */
[----:B------:R-:W-:Y:S02]  /*22d0*/  FSEL R21, R36, 1, P4 ;  /* 0x3f80000024157808 */ /* 0x000fe40002000000 */
[----:B------:R-:W-:Y:S02]  /*22e0*/  FSETP.GT.AND P4, PT, R48, 8.50705917302346158658e+37, PT ;  /* 0x7e8000003000780b */ /* 0x000fe40003f84000 */
[----:B------:R-:W-:Y:S02]  /*22f0*/  FSETP.GT.AND P5, PT, R40, 8.50705917302346158658e+37, PT ;  /* 0x7e8000002800780b */ /* 0x000fe40003fa4000 */
[----:B------:R-:W-:Y:S01]  /*2300*/  FSETP.GT.AND P3, PT, R42, 8.50705917302346158658e+37, PT ;  /* 0x7e8000002a00780b */ /* 0x000fe20003f64000 */
[----:B------:R-:W1:Y:S01]  /*2310*/  MUFU.RCP R46, R24 ;  /* 0x00000018002e7308 */ /* 0x000e620000001000 */
[----:B------:R-:W-:-:S07]  /*2320*/  @P2 FMUL R41, R41, 0.25 ;  /* 0x3e80000029292820 */ /* 0x000fce0000400000 */
[----:B------:R-:W2:Y:S01]  /*2330*/  MUFU.RCP R43, R38 ;  /* 0x00000026002b7308 */ /* 0x000ea20000001000 */
[----:B------:R-:W-:-:S07]  /*2340*/  @P6 FMUL R39, R39, 0.25 ;  /* 0x3e80000027276820 */ /* 0x000fce0000400000 */
[----:B------:R-:W3:Y:S01]  /*2350*/  MUFU.RCP R31, R31 ;  /* 0x0000001f001f7308 */ /* 0x000ee20000001000 */
[----:B------:R-:W-:-:S07]  /*2360*/  @P4 FMUL R48, R48, 0.25 ;  /* 0x3e80000030304820 */ /* 0x000fce0000400000 */
[----:B------:R1:W4:Y:S01]  /*2370*/  MUFU.RCP R38, R37 ;  /* 0x0000002500267308 */ /* 0x0003220000001000 */
[----:B------:R-:W-:-:S07]  /*2380*/  @P5 FMUL R40, R40, 0.25 ;  /* 0x3e80000028285820 */ /* 0x000fce0000400000 */
[----:B------:R-:W5:Y:S01]  /*2390*/  MUFU.RCP R32, R32 ;  /* 0x0000002000207308 */ /* 0x000f620000001000 */
[----:B------:R-:W-:-:S07]  /*23a0*/  @P3 FMUL R42, R42, 0.25 ;  /* 0x3e8000002a2a3820 */ /* 0x000fce0000400000 */
[----:B------:R-:W5:Y:S01]  /*23b0*/  MUFU.RCP R33, R33 ;  /* 0x0000002100217308 */ /* 0x000f620000001000 */
[----:B0-----:R-:W-:Y:S01]  /*23c0*/  FMUL R45, R45, R28 ;  /* 0x0000001c2d2d7220 */ /* 0x001fe20000400000 */
[----:B-1----:R-:W-:Y:S01]  /*23d0*/  FMUL R37, R46, R27 ;  /* 0x0000001b2e257220 */ /* 0x002fe20000400000 */
[----:B--2---:R-:W-:-:S05]  /*23e0*/  FMUL R30, R43, R30 ;  /* 0x0000001e2b1e7220 */ /* 0x004fca0000400000 */
[----:B------:R-:W0:Y:S01]  /*23f0*/  MUFU.RCP R23, R47 ;  /* 0x0000002f00177308 */ /* 0x000e220000001000 */
[----:B---3--:R-:W-:Y:S01]  /*2400*/  FMUL R22, R31, R22 ;  /* 0x000000161f167220 */ /* 0x008fe20000400000 */
[----:B----4-:R-:W-:-:S06]  /*2410*/  FMUL R29, R38, R19 ;  /* 0x00000013261d7220 */ /* 0x010fcc0000400000 */
[----:B------:R-:W-:Y:S01]  /*2420*/  MUFU.RCP R41, R41 ;  /* 0x0000002900297308 */ /* 0x000fe20000001000 */
[----:B-----5:R-:W-:-:S07]  /*2430*/  FMUL R17, R32, R17 ;  /* 0x0000001120117220 */ /* 0x020fce0000400000 */
[----:B------:R-:W1:Y:S01]  /*2440*/  MUFU.RCP R25, R25 ;  /* 0x0000001900197308 */ /* 0x000e620000001000 */
[----:B------:R-:W-:-:S07]  /*2450*/  FMUL R33, R33, R18 ;  /* 0x0000001221217220 */ /* 0x000fce0000400000 */
[----:B------:R-:W2:Y:S08]  /*2460*/  MUFU.RCP R26, R26 ;  /* 0x0000001a001a7308 */ /* 0x000eb00000001000 */
[----:B------:R-:W3:Y:S08]  /*2470*/  MUFU.RCP R24, R48 ;  /* 0x0000003000187308 */ /* 0x000ef00000001000 */
[----:B------:R-:W4:Y:S08]  /*2480*/  MUFU.RCP R28, R40 ;  /* 0x00000028001c7308 */ /* 0x000f300000001000 */
[----:B------:R-:W5:Y:S08]  /*2490*/  MUFU.RCP R27, R42 ;  /* 0x0000002a001b7308 */ /* 0x000f700000001000 */
[----:B------:R-:W1:Y:S01]  /*24a0*/  MUFU.RCP R39, R39 ;  /* 0x0000002700277308 */ /* 0x000e620000001000 */
[----:B------:R-:W-:Y:S01]  /*24b0*/  FMUL R19, R5, R30 ;  /* 0x0000001e05137220 */ /* 0x000fe20000400000 */
[----:B------:R-:W-:Y:S01]  /*24c0*/  FMUL R18, R4, R37 ;  /* 0x0000002504127220 */ /* 0x000fe20000400000 */
[----:B------:R-:W-:Y:S01]  /*24d0*/  FMUL R4, R3, R22 ;  /* 0x0000001603047220 */ /* 0x000fe20000400000 */
[----:B------:R-:W-:Y:S01]  /*24e0*/  FMUL R5, R2, R29 ;  /* 0x0000001d02057220 */ /* 0x000fe20000400000 */
[----:B------:R-:W-:Y:S01]  /*24f0*/  FMUL R17, R8, R17 ;  /* 0x0000001108117220 */ /* 0x000fe20000400000 */
[----:B------:R-:W-:Y:S01]  /*2500*/  FSEL R29, R36, 1, P4 ;  /* 0x3f800000241d7808 */ /* 0x000fe20002000000 */
[----:B------:R-:W-:Y:S01]  /*2510*/  FMUL R6, R6, R45 ;  /* 0x0000002d06067220 */ /* 0x000fe20000400000 */
[----:B------:R-:W-:-:S02]  /*2520*/  FSEL R3, R36, 1, P5 ;  /* 0x3f80000024037808 */ /* 0x000fc40002800000 */
[C---:B------:R-:W-:Y:S02]  /*2530*/  FSEL R2, R36.reuse, 1, P3 ;  /* 0x3f80000024027808 */ /* 0x040fe40001800000 */
[----:B------:R-:W-:Y:S01]  /*2540*/  FSEL R8, R36, 1, P2 ;  /* 0x3f80000024087808 */ /* 0x000fe20001000000 */
[----:B------:R-:W-:Y:S01]  /*2550*/  FMUL R0, R0, R33 ;  /* 0x0000002100007220 */ /* 0x000fe20000400000 */
[----:B------:R-:W-:Y:S01]  /*2560*/  FSEL R36, R36, 1, P6 ;  /* 0x3f80000024247808 */ /* 0x000fe20003000000 */
[----:B0-----:R-:W-:Y:S01]  /*2570*/  FMUL R23, R23, R44 ;  /* 0x0000002c17177220 */ /* 0x001fe20000400000 */
[----:B-1----:R-:W-:Y:S01]  /*2580*/  FMUL R20, R25, R20 ;  /* 0x0000001419147220 */ /* 0x002fe20000400000 */
[----:B------:R-:W-:Y:S01]  /*2590*/  FMUL R8, R41, R8 ;  /* 0x0000000829087220 */ /* 0x000fe20000400000 */
[----:B--2---:R-:W-:Y:S01]  /*25a0*/  FMUL R21, R26, R21 ;  /* 0x000000151a157220 */ /* 0x004fe20000400000 */
[----:B---3--:R-:W-:Y:S01]  /*25b0*/  FMUL R24, R24, R29 ;  /* 0x0000001d18187220 */ /* 0x008fe20000400000 */
[----:B----4-:R-:W-:Y:S01]  /*25c0*/  FMUL R28, R28, R3 ;  /* 0x000000031c1c7220 */ /* 0x010fe20000400000 */
[----:B-----5:R-:W-:Y:S01]  /*25d0*/  FMUL R27, R27, R2 ;  /* 0x000000021b1b7220 */ /* 0x020fe20000400000 */
[----:B------:R-:W-:Y:S01]  /*25e0*/  FMUL R39, R39, R36 ;  /* 0x0000002427277220 */ /* 0x000fe20000400000 */
[----:B------:R-:W-:-:S02]  /*25f0*/  F2FP.BF16.PACK_AB R4, R4, R7 ;  /* 0x000000070404723e */ /* 0x000fc400000010ff */
[----:B------:R-:W-:Y:S02]  /*2600*/  F2FP.BF16.PACK_AB R5, R5, R6 ;  /* 0x000000060505723e */ /* 0x000fe400000010ff */
[----:B------:R-:W-:Y:S02]  /*2610*/  F2FP.BF16.PACK_AB R6, R0, R19 ;  /* 0x000000130006723e */ /* 0x000fe400000010ff */
[----:B------:R-:W-:Y:S01]  /*2620*/  F2FP.BF16.PACK_AB R7, R17, R18 ;  /* 0x000000121107723e */ /* 0x000fe200000010ff */
[----:B------:R-:W-:Y:S01]  /*2630*/  FMUL R23, R12, R23 ;  /* 0x000000170c177220 */ /* 0x000fe20000400000 */
[----:B------:R-:W-:Y:S01]  /*2640*/  FMUL R8, R15, R8 ;  /* 0x000000080f087220 */ /* 0x000fe20000400000 */
[----:B------:R-:W-:Y:S01]  /*2650*/  FMUL R20, R13, R20 ;  /* 0x000000140d147220 */ /* 0x000fe20000400000 */
[----:B------:R-:W-:Y:S01]  /*2660*/  FMUL R21, R10, R21 ;  /* 0x000000150a157220 */ /* 0x000fe20000400000 */
[----:B------:R-:W-:Y:S01]  /*2670*/  FMUL R24, R11, R24 ;  /* 0x000000180b187220 */ /* 0x000fe20000400000 */
[----:B------:R-:W-:Y:S01]  /*2680*/  FMUL R9, R9, R28 ;  /* 0x0000001c09097220 */ /* 0x000fe20000400000 */
[----:B------:R-:W-:Y:S01]  /*2690*/  FMUL R14, R14, R27 ;  /* 0x0000001b0e0e7220 */ /* 0x000fe20000400000 */
[----:B------:R-:W-:Y:S01]  /*26a0*/  FMUL R39, R16, R39 ;  /* 0x0000002710277220 */ /* 0x000fe20000400000 */
[----:B------:R0:W-:Y:S01]  /*26b0*/  @!P1 STG.E.128 [R34.64+0x800], R4 ;  /* 0x0008000422009986 */ /* 0x0001e2000c101d04 */
[----:B------:R-:W-:-:S02]  /*26c0*/  F2FP.BF16.PACK_AB R22, R8, R23 ;  /* 0x000000170816723e */ /* 0x000fc400000010ff */
[----:B------:R-:W-:Y:S02]  /*26d0*/  F2FP.BF16.PACK_AB R20, R9, R20 ;  /* 0x000000140914723e */ /* 0x000fe400000010ff */
[----:B------:R-:W-:Y:S02]  /*26e0*/  F2FP.BF16.PACK_AB R21, R14, R21 ;  /* 0x000000150e15723e */ /* 0x000fe400000010ff */
[----:B------:R-:W-:Y:S01]  /*26f0*/  F2FP.BF16.PACK_AB R23, R39, R24 ;  /* 0x000000182717723e */ /* 0x000fe200000010ff */
[----:B------:R-:W-:Y:S06]  /*2700*/  @P0 EXIT ;  /* 0x000000000000094d */ /* 0x000fec0003800000 */
[----:B------:R-:W-:Y:S01]  /*2710*/  STG.E.128 [R34.64+0xc00], R20 ;  /* 0x000c001422007986 */ /* 0x000fe2000c101d04 */
[----:B------:R-:W-:Y:S05]  /*2720*/  EXIT ;  /* 0x000000000000794d */ /* 0x000fea0003800000 */
.L_x_0:
[----:B------:R-:W-:-:S00]  /*2730*/  BRA `(.L_x_0) ;  /* 0xfffffff000007947 */ /* 0x000fc0000383ffff */
[----:B------:R-:W-:-:S00]  /*2740*/  NOP ;  /* 0x0000000000007918 */ /* 0x000fc00000000000 */
        /* <DEDUP_REMOVED lines=11> */
.L_x_1:
